// auto-generated by cutlass_sweep.gemm — config: {"arch": "sm_100", "cluster_m": 2, "cluster_n": 2, "dtype": "e4m3", "stages": 0, "tile_k": 32, "tile_m": 64, "tile_n": 256}
#include "cutlass/cutlass.h"
#include "cutlass/gemm/collective/collective_builder.hpp"
#include "cutlass/gemm/device/gemm_universal_adapter.h"
#include "cutlass/gemm/kernel/gemm_universal.hpp"
#include "cutlass/epilogue/collective/collective_builder.hpp"

using ElemA = cutlass::float_e4m3_t;
using ElemB = cutlass::float_e4m3_t;
using ElemCD = cutlass::float_e4m3_t;
using Acc  = float;
using TileShape    = cute::Shape<cute::_64, cute::_256, cute::_32>;
using ClusterShape = cute::Shape<cute::_2, cute::_2, cute::_1>;

using CollectiveEpilogue = typename cutlass::epilogue::collective::CollectiveBuilder<
    cutlass::arch::Sm100, cutlass::arch::OpClassTensorOp,
    TileShape, ClusterShape,
    cutlass::epilogue::collective::EpilogueTileAuto,
    Acc, Acc,
    ElemCD, cutlass::layout::RowMajor, 128 / cutlass::sizeof_bits<ElemCD>::value,
    ElemCD, cutlass::layout::RowMajor, 128 / cutlass::sizeof_bits<ElemCD>::value,
    cutlass::epilogue::collective::EpilogueScheduleAuto
  >::CollectiveOp;

using CollectiveMainloop = typename cutlass::gemm::collective::CollectiveBuilder<
    cutlass::arch::Sm100, cutlass::arch::OpClassTensorOp,
    ElemA, cutlass::layout::RowMajor, 128 / cutlass::sizeof_bits<ElemA>::value,
    ElemB, cutlass::layout::ColumnMajor, 128 / cutlass::sizeof_bits<ElemB>::value,
    Acc,
    TileShape, ClusterShape,
    cutlass::gemm::collective::StageCountAutoCarveout<static_cast<int>(sizeof(typename CollectiveEpilogue::SharedStorage))>,
    cutlass::gemm::collective::KernelScheduleAuto
  >::CollectiveOp;

using GemmKernel = cutlass::gemm::kernel::GemmUniversal<
    cute::Shape<int,int,int,int>,
    CollectiveMainloop,
    CollectiveEpilogue
>;
using Gemm = cutlass::gemm::device::GemmUniversalAdapter<GemmKernel>;

// Force the device kernel symbol into the cubin without needing a host main.
auto* _anchor = &cutlass::device_kernel<GemmKernel>;


// ===== COMPILED SASS (sm_100a) =====

	.target	sm_100a

	.elftype	@"ET_EXEC"


//--------------------- .note.nv.tkinfo           --------------------------
	.section	.note.nv.tkinfo,"",@"SHT_NOTE"
	.sectionflags	@"SHF_NOTE_NV_TKINFO"
	.tkinfo
        /*0018*/ 	.word	0x00000002
        /*0030*/ 	.string	""
        /*0030*/ 	.string	"ptxas"
        /*0030*/ 	.string	"Cuda compilation tools, release 13.0, V13.0.88"
        /*0030*/ 	.string	"Build cuda_13.0.r13.0/compiler.36424714_0"
        /*0030*/ 	.string	"-arch sm_100a -m 64 "



//--------------------- .note.nv.cuinfo           --------------------------
	.section	.note.nv.cuinfo,"",@"SHT_NOTE"
	.sectionflags	@"SHF_NOTE_NV_CUINFO"
        /*0018*/ 	.short	0x0002
        /*001a*/ 	.short	0x0064
        /*001c*/ 	.short	0x0082
	.zero		2


//--------------------- .nv.info                  --------------------------
	.section	.nv.info,"",@"SHT_CUDA_INFO"
	.align	4


	//----- nvinfo : EIATTR_REGCOUNT
	.align		4
        /*0000*/ 	.byte	0x04, 0x2f
        /*0002*/ 	.short	(.L_20 - .L_19)
	.align		4
.L_19:
        /*0004*/ 	.word	index@(_ZN7cutlass13device_kernelINS_4gemm6kernel13GemmUniversalIN4cute5tupleIJiiiiEEENS1_10collective13CollectiveMmaINS1_35MainloopSm100TmaUmmaWarpSpecializedILi20ELi2ELi4ENS5_IJNS4_1CILi2EEESB_NSA_ILi1EEEEEEEENS5_IJNSA_ILi64EEENSA_ILi256EEENSA_ILi32EEEEEENS_12float_e4m3_tENS5_IJlSC_lEEESJ_SK_NS4_8TiledMMAINS4_8MMA_AtomIJNS4_10MMA_TraitsINS4_19SM100_MMA_F8F6F4_SSEJSJ_SJ_fSF_SG_NS4_17integral_constantINS4_4UMMA5MajorELSR_0EEESS_NSP_INSQ_7ScaleInELST_0EEESU_EEEEEENS4_6LayoutINS5_IJSC_SC_SC_EEENS5_IJNSA_ILi0EEESZ_SZ_EEEEENS5_IJNS4_10UnderscoreES12_S12_EEEEENS4_23SM90_TMA_LOAD_MULTICASTENS4_14ComposedLayoutINS4_7SwizzleILi1ELi4ELi3EEENS4_18smem_ptr_flag_bitsILi8EEENSX_INS5_IJNSA_ILi8EEESH_EEENS5_IJSH_SC_EEEEEEEvNS4_8identityES15_S1F_vS1G_EENS_8epilogue10collective18CollectiveEpilogueINS1I_23Sm100TmaWarpSpecializedILi4ELi2ELi32ELb0ELb0EEEJSI_NS5_IJNSX_ISF_SC_EES1N_EEESJ_SK_SJ_SK_NS1I_6fusion15FusionCallbacksIS1M_NS1P_17LinearCombinationISJ_fSJ_fLNS_15FloatRoundStyleE2EEESI_S1O_JEEENS4_5SM1004TMEM4LOAD26SM100_TMEM_LOAD_16dp32b32xENS4_13SM90_TMA_LOADENS16_INS17_ILi2ELi4ELi3EEES1A_NSX_INS5_IJS1B_SF_EEENS5_IJSF_SC_EEEEEEENS4_39AutoVectorizingCopyWithAssumedAlignmentILi128EEENS4_14SM90_TMA_STOREES24_S26_S26_EEEvvEEEEvNT_6ParamsE)
        /*0008*/ 	.word	0x00000075


	//----- nvinfo : EIATTR_FRAME_SIZE
	.align		4
.L_20:
        /*000c*/ 	.byte	0x04, 0x11
        /*000e*/ 	.short	(.L_22 - .L_21)
	.align		4
.L_21:
        /*0010*/ 	.word	index@($__internal_2_$__cuda_sm10x_tcgen05_guardrail_trap_unallocated_columns_being_dealloced)
        /*0014*/ 	.word	0x00000000


	//----- nvinfo : EIATTR_FRAME_SIZE
	.align		4
.L_22:
        /*0018*/ 	.byte	0x04, 0x11
        /*001a*/ 	.short	(.L_24 - .L_23)
	.align		4
.L_23:
        /*001c*/ 	.word	index@($__internal_1_$__cuda_sm10x_tcgen05_guardrail_trap_phase_invalid_during_alloc)
        /*0020*/ 	.word	0x00000000


	//----- nvinfo : EIATTR_FRAME_SIZE
	.align		4
.L_24:
        /*0024*/ 	.byte	0x04, 0x11
        /*0026*/ 	.short	(.L_26 - .L_25)
	.align		4
.L_25:
        /*0028*/ 	.word	index@($__internal_0_$__cuda_sm10x_tcgen05_guardrail_trap_col_being_dealloced_not_returned_by_alloc)
        /*002c*/ 	.word	0x00000000


	//----- nvinfo : EIATTR_FRAME_SIZE
	.align		4
.L_26:
        /*0030*/ 	.byte	0x04, 0x11
        /*0032*/ 	.short	(.L_28 - .L_27)
	.align		4
.L_27:
        /*0034*/ 	.word	index@(_ZN7cutlass13device_kernelINS_4gemm6kernel13GemmUniversalIN4cute5tupleIJiiiiEEENS1_10collective13CollectiveMmaINS1_35MainloopSm100TmaUmmaWarpSpecializedILi20ELi2ELi4ENS5_IJNS4_1CILi2EEESB_NSA_ILi1EEEEEEEENS5_IJNSA_ILi64EEENSA_ILi256EEENSA_ILi32EEEEEENS_12float_e4m3_tENS5_IJlSC_lEEESJ_SK_NS4_8TiledMMAINS4_8MMA_AtomIJNS4_10MMA_TraitsINS4_19SM100_MMA_F8F6F4_SSEJSJ_SJ_fSF_SG_NS4_17integral_constantINS4_4UMMA5MajorELSR_0EEESS_NSP_INSQ_7ScaleInELST_0EEESU_EEEEEENS4_6LayoutINS5_IJSC_SC_SC_EEENS5_IJNSA_ILi0EEESZ_SZ_EEEEENS5_IJNS4_10UnderscoreES12_S12_EEEEENS4_23SM90_TMA_LOAD_MULTICASTENS4_14ComposedLayoutINS4_7SwizzleILi1ELi4ELi3EEENS4_18smem_ptr_flag_bitsILi8EEENSX_INS5_IJNSA_ILi8EEESH_EEENS5_IJSH_SC_EEEEEEEvNS4_8identityES15_S1F_vS1G_EENS_8epilogue10collective18CollectiveEpilogueINS1I_23Sm100TmaWarpSpecializedILi4ELi2ELi32ELb0ELb0EEEJSI_NS5_IJNSX_ISF_SC_EES1N_EEESJ_SK_SJ_SK_NS1I_6fusion15FusionCallbacksIS1M_NS1P_17LinearCombinationISJ_fSJ_fLNS_15FloatRoundStyleE2EEESI_S1O_JEEENS4_5SM1004TMEM4LOAD26SM100_TMEM_LOAD_16dp32b32xENS4_13SM90_TMA_LOADENS16_INS17_ILi2ELi4ELi3EEES1A_NSX_INS5_IJS1B_SF_EEENS5_IJSF_SC_EEEEEEENS4_39AutoVectorizingCopyWithAssumedAlignmentILi128EEENS4_14SM90_TMA_STOREES24_S26_S26_EEEvvEEEEvNT_6ParamsE)
        /*0038*/ 	.word	0x00000000


	//----- nvinfo : EIATTR_MIN_STACK_SIZE
	.align		4
.L_28:
        /*003c*/ 	.byte	0x04, 0x12
        /*003e*/ 	.short	(.L_30 - .L_29)
	.align		4
.L_29:
        /*0040*/ 	.word	index@(_ZN7cutlass13device_kernelINS_4gemm6kernel13GemmUniversalIN4cute5tupleIJiiiiEEENS1_10collective13CollectiveMmaINS1_35MainloopSm100TmaUmmaWarpSpecializedILi20ELi2ELi4ENS5_IJNS4_1CILi2EEESB_NSA_ILi1EEEEEEEENS5_IJNSA_ILi64EEENSA_ILi256EEENSA_ILi32EEEEEENS_12float_e4m3_tENS5_IJlSC_lEEESJ_SK_NS4_8TiledMMAINS4_8MMA_AtomIJNS4_10MMA_TraitsINS4_19SM100_MMA_F8F6F4_SSEJSJ_SJ_fSF_SG_NS4_17integral_constantINS4_4UMMA5MajorELSR_0EEESS_NSP_INSQ_7ScaleInELST_0EEESU_EEEEEENS4_6LayoutINS5_IJSC_SC_SC_EEENS5_IJNSA_ILi0EEESZ_SZ_EEEEENS5_IJNS4_10UnderscoreES12_S12_EEEEENS4_23SM90_TMA_LOAD_MULTICASTENS4_14ComposedLayoutINS4_7SwizzleILi1ELi4ELi3EEENS4_18smem_ptr_flag_bitsILi8EEENSX_INS5_IJNSA_ILi8EEESH_EEENS5_IJSH_SC_EEEEEEEvNS4_8identityES15_S1F_vS1G_EENS_8epilogue10collective18CollectiveEpilogueINS1I_23Sm100TmaWarpSpecializedILi4ELi2ELi32ELb0ELb0EEEJSI_NS5_IJNSX_ISF_SC_EES1N_EEESJ_SK_SJ_SK_NS1I_6fusion15FusionCallbacksIS1M_NS1P_17LinearCombinationISJ_fSJ_fLNS_15FloatRoundStyleE2EEESI_S1O_JEEENS4_5SM1004TMEM4LOAD26SM100_TMEM_LOAD_16dp32b32xENS4_13SM90_TMA_LOADENS16_INS17_ILi2ELi4ELi3EEES1A_NSX_INS5_IJS1B_SF_EEENS5_IJSF_SC_EEEEEEENS4_39AutoVectorizingCopyWithAssumedAlignmentILi128EEENS4_14SM90_TMA_STOREES24_S26_S26_EEEvvEEEEvNT_6ParamsE)
        /*0044*/ 	.word	0x00000000
.L_30:


//--------------------- .nv.compat                --------------------------
	.section	.nv.compat,"",@"SHT_CUDA_COMPAT_INFO"
	.align	4
        /*0000*/ 	.byte	0x02, 0x09, 0x01, 0x00, 0x02, 0x02, 0x02, 0x00, 0x02, 0x05, 0x05, 0x00, 0x03, 0x07, 0x01, 0x01
        /*0010*/ 	.byte	0x02, 0x03, 0x01, 0x00, 0x02, 0x06, 0x01, 0x00, 0x04, 0x0b, 0x08, 0x00, 0x09, 0x00, 0x00, 0x00
        /*0020*/ 	.byte	0x00, 0x00, 0x00, 0x00


//--------------------- .nv.info._ZN7cutlass13device_kernelINS_4gemm6kernel13GemmUniversalIN4cute5tupleIJiiiiEEENS1_10collective13CollectiveMmaINS1_35MainloopSm100TmaUmmaWarpSpecializedILi20ELi2ELi4ENS5_IJNS4_1CILi2EEESB_NSA_ILi1EEEEEEEENS5_IJNSA_ILi64EEENSA_ILi256EEENSA_ILi32EEEEEENS_12float_e4m3_tENS5_IJlSC_lEEESJ_SK_NS4_8TiledMMAINS4_8MMA_AtomIJNS4_10MMA_TraitsINS4_19SM100_MMA_F8F6F4_SSEJSJ_SJ_fSF_SG_NS4_17integral_constantINS4_4UMMA5MajorELSR_0EEESS_NSP_INSQ_7ScaleInELST_0EEESU_EEEEEENS4_6LayoutINS5_IJSC_SC_SC_EEENS5_IJNSA_ILi0EEESZ_SZ_EEEEENS5_IJNS4_10UnderscoreES12_S12_EEEEENS4_23SM90_TMA_LOAD_MULTICASTENS4_14ComposedLayoutINS4_7SwizzleILi1ELi4ELi3EEENS4_18smem_ptr_flag_bitsILi8EEENSX_INS5_IJNSA_ILi8EEESH_EEENS5_IJSH_SC_EEEEEEEvNS4_8identityES15_S1F_vS1G_EENS_8epilogue10collective18CollectiveEpilogueINS1I_23Sm100TmaWarpSpecializedILi4ELi2ELi32ELb0ELb0EEEJSI_NS5_IJNSX_ISF_SC_EES1N_EEESJ_SK_SJ_SK_NS1I_6fusion15FusionCallbacksIS1M_NS1P_17LinearCombinationISJ_fSJ_fLNS_15FloatRoundStyleE2EEESI_S1O_JEEENS4_5SM1004TMEM4LOAD26SM100_TMEM_LOAD_16dp32b32xENS4_13SM90_TMA_LOADENS16_INS17_ILi2ELi4ELi3EEES1A_NSX_INS5_IJS1B_SF_EEENS5_IJSF_SC_EEEEEEENS4_39AutoVectorizingCopyWithAssumedAlignmentILi128EEENS4_14SM90_TMA_STOREES24_S26_S26_EEEvvEEEEvNT_6ParamsE --------------------------
	.section	.nv.info._ZN7cutlass13device_kernelINS_4gemm6kernel13GemmUniversalIN4cute5tupleIJiiiiEEENS1_10collective13CollectiveMmaINS1_35MainloopSm100TmaUmmaWarpSpecializedILi20ELi2ELi4ENS5_IJNS4_1CILi2EEESB_NSA_ILi1EEEEEEEENS5_IJNSA_ILi64EEENSA_ILi256EEENSA_ILi32EEEEEENS_12float_e4m3_tENS5_IJlSC_lEEESJ_SK_NS4_8TiledMMAINS4_8MMA_AtomIJNS4_10MMA_TraitsINS4_19SM100_MMA_F8F6F4_SSEJSJ_SJ_fSF_SG_NS4_17integral_constantINS4_4UMMA5MajorELSR_0EEESS_NSP_INSQ_7ScaleInELST_0EEESU_EEEEEENS4_6LayoutINS5_IJSC_SC_SC_EEENS5_IJNSA_ILi0EEESZ_SZ_EEEEENS5_IJNS4_10UnderscoreES12_S12_EEEEENS4_23SM90_TMA_LOAD_MULTICASTENS4_14ComposedLayoutINS4_7SwizzleILi1ELi4ELi3EEENS4_18smem_ptr_flag_bitsILi8EEENSX_INS5_IJNSA_ILi8EEESH_EEENS5_IJSH_SC_EEEEEEEvNS4_8identityES15_S1F_vS1G_EENS_8epilogue10collective18CollectiveEpilogueINS1I_23Sm100TmaWarpSpecializedILi4ELi2ELi32ELb0ELb0EEEJSI_NS5_IJNSX_ISF_SC_EES1N_EEESJ_SK_SJ_SK_NS1I_6fusion15FusionCallbacksIS1M_NS1P_17LinearCombinationISJ_fSJ_fLNS_15FloatRoundStyleE2EEESI_S1O_JEEENS4_5SM1004TMEM4LOAD26SM100_TMEM_LOAD_16dp32b32xENS4_13SM90_TMA_LOADENS16_INS17_ILi2ELi4ELi3EEES1A_NSX_INS5_IJS1B_SF_EEENS5_IJSF_SC_EEEEEEENS4_39AutoVectorizingCopyWithAssumedAlignmentILi128EEENS4_14SM90_TMA_STOREES24_S26_S26_EEEvvEEEEvNT_6ParamsE,"",@"SHT_CUDA_INFO"
	.sectionflags	@""
	.align	4


	//----- nvinfo : EIATTR_CUDA_API_VERSION
	.align		4
        /*0000*/ 	.byte	0x04, 0x37
        /*0002*/ 	.short	(.L_32 - .L_31)
.L_31:
        /*0004*/ 	.word	0x00000082


	//----- nvinfo : EIATTR_KPARAM_INFO
	.align		4
.L_32:
        /*0008*/ 	.byte	0x04, 0x17
        /*000a*/ 	.short	(.L_34 - .L_33)
.L_33:
        /*000c*/ 	.word	0x00000000
        /*0010*/ 	.short	0x0000
        /*0012*/ 	.short	0x0000
        /*0014*/ 	.byte	0x00, 0xf0, 0x01, 0x20


	//----- nvinfo : EIATTR_AT_ENTRY_FRAGMENTS
	.align		4
.L_34:
        /*0018*/ 	.byte	0x04, 0x4f
        /*001a*/ 	.short	(.L_36 - .L_35)


	//   ....[0]....
.L_35:
        /*001c*/ 	.word	0x00000006


	//----- nvinfo : EIATTR_RESERVED_SMEM_USED
	.align		4
.L_36:
        /*0020*/ 	.byte	0x01, 0x41
	.zero		2


	//----- nvinfo : EIATTR_SPARSE_MMA_MASK
	.align		4
        /*0024*/ 	.byte	0x03, 0x50
        /*0026*/ 	.short	0x0000


	//----- nvinfo : EIATTR_TCGEN05_1CTA_USED
	.align		4
        /*0028*/ 	.byte	0x01, 0x51
	.zero		2


	//----- nvinfo : EIATTR_MAXREG_COUNT
	.align		4
        /*002c*/ 	.byte	0x03, 0x1b
        /*002e*/ 	.short	0x00ff


	//----- nvinfo : EIATTR_NUM_BARRIERS
	.align		4
        /*0030*/ 	.byte	0x02, 0x4c
        /*0032*/ 	.byte	0x07
	.zero		1


	//----- nvinfo : EIATTR_EXTERNS
	.align		4
        /*0034*/ 	.byte	0x04, 0x0f
        /*0036*/ 	.short	(.L_38 - .L_37)


	//   ....[0]....
	.align		4
.L_37:
        /*0038*/ 	.word	index@(__assertfail)


	//----- nvinfo : EIATTR_MERCURY_ISA_VERSION
	.align		4
.L_38:
        /*003c*/ 	.byte	0x03, 0x5f
        /*003e*/ 	.short	0x0101


	//----- nvinfo : EIATTR_INT_WARP_WIDE_INSTR_OFFSETS
	.align		4
        /*0040*/ 	.byte	0x04, 0x31
        /*0042*/ 	.short	(.L_40 - .L_39)


	//   ....[0]....
.L_39:
        /*0044*/ 	.word	0x00004840


	//   ....[1]....
        /*0048*/ 	.word	0x00004860


	//   ....[2]....
        /*004c*/ 	.word	0x00004890


	//   ....[3]....
        /*0050*/ 	.word	0x00005410


	//   ....[4]....
        /*0054*/ 	.word	0x00005480


	//   ....[5]....
        /*0058*/ 	.word	0x00005550


	//   ....[6]....
        /*005c*/ 	.word	0x000055d0


	//   ....[7]....
        /*0060*/ 	.word	0x000056c0


	//   ....[8]....
        /*0064*/ 	.word	0x00005740


	//   ....[9]....
        /*0068*/ 	.word	0x00005820


	//   ....[10]....
        /*006c*/ 	.word	0x000058d0


	//----- nvinfo : EIATTR_COOP_GROUP_MASK_REGIDS
	.align		4
.L_40:
        /*0070*/ 	.byte	0x04, 0x29
        /*0072*/ 	.short	(.L_42 - .L_41)


	//   ....[0]....
.L_41:
        /*0074*/ 	.word	0xffffffff


	//   ....[1]....
        /*0078*/ 	.word	0xffffffff


	//   ....[2]....
        /*007c*/ 	.word	0xffffffff


	//   ....[3]....
        /*0080*/ 	.word	0xffffffff


	//   ....[4]....
        /*0084*/ 	.word	0xffffffff


	//   ....[5]....
        /*0088*/ 	.word	0xffffffff


	//   ....[6]....
        /*008c*/ 	.word	0xffffffff


	//   ....[7]....
        /*0090*/ 	.word	0xffffffff


	//   ....[8]....
        /*0094*/ 	.word	0xffffffff


	//   ....[9]....
        /*0098*/ 	.word	0xffffffff


	//   ....[10]....
        /*009c*/ 	.word	0xffffffff


	//   ....[11]....
        /*00a0*/ 	.word	0xffffffff


	//   ....[12]....
        /*00a4*/ 	.word	0xffffffff


	//   ....[13]....
        /*00a8*/ 	.word	0xffffffff


	//----- nvinfo : EIATTR_COOP_GROUP_INSTR_OFFSETS
	.align		4
.L_42:
        /*00ac*/ 	.byte	0x04, 0x28
        /*00ae*/ 	.short	(.L_44 - .L_43)


	//   ....[0]....
.L_43:
        /*00b0*/ 	.word	0x00000080


	//   ....[1]....
        /*00b4*/ 	.word	0x000004f0


	//   ....[2]....
        /*00b8*/ 	.word	0x000008d0


	//   ....[3]....
        /*00bc*/ 	.word	0x00000a70


	//   ....[4]....
        /*00c0*/ 	.word	0x00000b70


	//   ....[5]....
        /*00c4*/ 	.word	0x00000ce0


	//   ....[6]....
        /*00c8*/ 	.word	0x00000e80


	//   ....[7]....
        /*00cc*/ 	.word	0x00001030


	//   ....[8]....
        /*00d0*/ 	.word	0x000023a0


	//   ....[9]....
        /*00d4*/ 	.word	0x00003b80


	//   ....[10]....
        /*00d8*/ 	.word	0x00003d90


	//   ....[11]....
        /*00dc*/ 	.word	0x00003dc0


	//   ....[12]....
        /*00e0*/ 	.word	0x00004720


	//   ....[13]....
        /*00e4*/ 	.word	0x00004950


	//----- nvinfo : EIATTR_VRC_CTA_INIT_COUNT
	.align		4
.L_44:
        /*00e8*/ 	.byte	0x02, 0x4a
        /*00ea*/ 	.byte	0x80
	.zero		1


	//----- nvinfo : EIATTR_SYSCALL_OFFSETS
	.align		4
        /*00ec*/ 	.byte	0x04, 0x46
        /*00ee*/ 	.short	(.L_46 - .L_45)


	//   ....[0]....
.L_45:
        /*00f0*/ 	.word	0x00006560


	//   ....[1]....
        /*00f4*/ 	.word	0x000066a0


	//   ....[2]....
        /*00f8*/ 	.word	0x00006ed0


	//   ....[3]....
        /*00fc*/ 	.word	0x00007c60


	//   ....[4]....
        /*0100*/ 	.word	0x000089b0


	//   ....[5]....
        /*0104*/ 	.word	0x00009730


	//----- nvinfo : EIATTR_MBARRIER_INSTR_OFFSETS
	.align		4
.L_46:
        /*0108*/ 	.byte	0x04, 0x39
        /*010a*/ 	.short	(.L_48 - .L_47)


	//   ....[0]....
.L_47:
        /*010c*/ 	.word	0x00000630
        /*0110*/ 	.word	0x000000ff
        /*0114*/ 	.word	0x00000000
        /*0118*/ 	.short	0x0100
        /*011a*/ 	.byte	0x04
	.zero		1


	//   ....[1]....
        /*011c*/ 	.word	0x00000640
        /*0120*/ 	.word	0x000000ff
        /*0124*/ 	.word	0x000000a0
        /*0128*/ 	.short	0x0100
        /*012a*/ 	.byte	0x04
	.zero		1


	//   ....[2]....
        /*012c*/ 	.word	0x00000650
        /*0130*/ 	.word	0x000000ff
        /*0134*/ 	.word	0x00000008
        /*0138*/ 	.short	0x0100
        /*013a*/ 	.byte	0x04
	.zero		1


	//   ....[3]....
        /*013c*/ 	.word	0x00000660
        /*0140*/ 	.word	0x000000ff
        /*0144*/ 	.word	0x000000a8
        /*0148*/ 	.short	0x0100
        /*014a*/ 	.byte	0x04
	.zero		1


	//   ....[4]....
        /*014c*/ 	.word	0x00000670
        /*0150*/ 	.word	0x000000ff
        /*0154*/ 	.word	0x00000010
        /*0158*/ 	.short	0x0100
        /*015a*/ 	.byte	0x04
	.zero		1


	//   ....[5]....
        /*015c*/ 	.word	0x00000680
        /*0160*/ 	.word	0x000000ff
        /*0164*/ 	.word	0x000000b0
        /*0168*/ 	.short	0x0100
        /*016a*/ 	.byte	0x04
	.zero		1


	//   ....[6]....
        /*016c*/ 	.word	0x00000690
        /*0170*/ 	.word	0x000000ff
        /*0174*/ 	.word	0x00000018
        /*0178*/ 	.short	0x0100
        /*017a*/ 	.byte	0x04
	.zero		1


	//   ....[7]....
        /*017c*/ 	.word	0x000006a0
        /*0180*/ 	.word	0x000000ff
        /*0184*/ 	.word	0x000000b8
        /*0188*/ 	.short	0x0100
        /*018a*/ 	.byte	0x04
	.zero		1


	//   ....[8]....
        /*018c*/ 	.word	0x000006b0
        /*0190*/ 	.word	0x000000ff
        /*0194*/ 	.word	0x00000020
        /*0198*/ 	.short	0x0100
        /*019a*/ 	.byte	0x04
	.zero		1


	//   ....[9]....
        /*019c*/ 	.word	0x000006c0
        /*01a0*/ 	.word	0x000000ff
        /*01a4*/ 	.word	0x000000c0
        /*01a8*/ 	.short	0x0100
        /*01aa*/ 	.byte	0x04
	.zero		1


	//   ....[10]....
        /*01ac*/ 	.word	0x000006d0
        /*01b0*/ 	.word	0x000000ff
        /*01b4*/ 	.word	0x00000028
        /*01b8*/ 	.short	0x0100
        /*01ba*/ 	.byte	0x04
	.zero		1


	//   ....[11]....
        /*01bc*/ 	.word	0x000006e0
        /*01c0*/ 	.word	0x000000ff
        /*01c4*/ 	.word	0x000000c8
        /*01c8*/ 	.short	0x0100
        /*01ca*/ 	.byte	0x04
	.zero		1


	//   ....[12]....
        /*01cc*/ 	.word	0x000006f0
        /*01d0*/ 	.word	0x000000ff
        /*01d4*/ 	.word	0x00000030
        /*01d8*/ 	.short	0x0100
        /*01da*/ 	.byte	0x04
	.zero		1


	//   ....[13]....
        /*01dc*/ 	.word	0x00000700
        /*01e0*/ 	.word	0x000000ff
        /*01e4*/ 	.word	0x000000d0
        /*01e8*/ 	.short	0x0100
        /*01ea*/ 	.byte	0x04
	.zero		1


	//   ....[14]....
        /*01ec*/ 	.word	0x00000710
        /*01f0*/ 	.word	0x000000ff
        /*01f4*/ 	.word	0x00000038
        /*01f8*/ 	.short	0x0100
        /*01fa*/ 	.byte	0x04
	.zero		1


	//   ....[15]....
        /*01fc*/ 	.word	0x00000720
        /*0200*/ 	.word	0x000000ff
        /*0204*/ 	.word	0x000000d8
        /*0208*/ 	.short	0x0100
        /*020a*/ 	.byte	0x04
	.zero		1


	//   ....[16]....
        /*020c*/ 	.word	0x00000730
        /*0210*/ 	.word	0x000000ff
        /*0214*/ 	.word	0x00000040
        /*0218*/ 	.short	0x0100
        /*021a*/ 	.byte	0x04
	.zero		1


	//   ....[17]....
        /*021c*/ 	.word	0x00000740
        /*0220*/ 	.word	0x000000ff
        /*0224*/ 	.word	0x000000e0
        /*0228*/ 	.short	0x0100
        /*022a*/ 	.byte	0x04
	.zero		1


	//   ....[18]....
        /*022c*/ 	.word	0x00000750
        /*0230*/ 	.word	0x000000ff
        /*0234*/ 	.word	0x00000048
        /*0238*/ 	.short	0x0100
        /*023a*/ 	.byte	0x04
	.zero		1


	//   ....[19]....
        /*023c*/ 	.word	0x00000760
        /*0240*/ 	.word	0x000000ff
        /*0244*/ 	.word	0x000000e8
        /*0248*/ 	.short	0x0100
        /*024a*/ 	.byte	0x04
	.zero		1


	//   ....[20]....
        /*024c*/ 	.word	0x00000770
        /*0250*/ 	.word	0x000000ff
        /*0254*/ 	.word	0x00000050
        /*0258*/ 	.short	0x0100
        /*025a*/ 	.byte	0x04
	.zero		1


	//   ....[21]....
        /*025c*/ 	.word	0x00000780
        /*0260*/ 	.word	0x000000ff
        /*0264*/ 	.word	0x000000f0
        /*0268*/ 	.short	0x0100
        /*026a*/ 	.byte	0x04
	.zero		1


	//   ....[22]....
        /*026c*/ 	.word	0x00000790
        /*0270*/ 	.word	0x000000ff
        /*0274*/ 	.word	0x00000058
        /*0278*/ 	.short	0x0100
        /*027a*/ 	.byte	0x04
	.zero		1


	//   ....[23]....
        /*027c*/ 	.word	0x000007a0
        /*0280*/ 	.word	0x000000ff
        /*0284*/ 	.word	0x000000f8
        /*0288*/ 	.short	0x0100
        /*028a*/ 	.byte	0x04
	.zero		1


	//   ....[24]....
        /*028c*/ 	.word	0x000007b0
        /*0290*/ 	.word	0x000000ff
        /*0294*/ 	.word	0x00000060
        /*0298*/ 	.short	0x0100
        /*029a*/ 	.byte	0x04
	.zero		1


	//   ....[25]....
        /*029c*/ 	.word	0x000007c0
        /*02a0*/ 	.word	0x000000ff
        /*02a4*/ 	.word	0x00000100
        /*02a8*/ 	.short	0x0100
        /*02aa*/ 	.byte	0x04
	.zero		1


	//   ....[26]....
        /*02ac*/ 	.word	0x000007d0
        /*02b0*/ 	.word	0x000000ff
        /*02b4*/ 	.word	0x00000068
        /*02b8*/ 	.short	0x0100
        /*02ba*/ 	.byte	0x04
	.zero		1


	//   ....[27]....
        /*02bc*/ 	.word	0x000007e0
        /*02c0*/ 	.word	0x000000ff
        /*02c4*/ 	.word	0x00000108
        /*02c8*/ 	.short	0x0100
        /*02ca*/ 	.byte	0x04
	.zero		1


	//   ....[28]....
        /*02cc*/ 	.word	0x000007f0
        /*02d0*/ 	.word	0x000000ff
        /*02d4*/ 	.word	0x00000070
        /*02d8*/ 	.short	0x0100
        /*02da*/ 	.byte	0x04
	.zero		1


	//   ....[29]....
        /*02dc*/ 	.word	0x00000800
        /*02e0*/ 	.word	0x000000ff
        /*02e4*/ 	.word	0x00000110
        /*02e8*/ 	.short	0x0100
        /*02ea*/ 	.byte	0x04
	.zero		1


	//   ....[30]....
        /*02ec*/ 	.word	0x00000810
        /*02f0*/ 	.word	0x000000ff
        /*02f4*/ 	.word	0x00000078
        /*02f8*/ 	.short	0x0100
        /*02fa*/ 	.byte	0x04
	.zero		1


	//   ....[31]....
        /*02fc*/ 	.word	0x00000820
        /*0300*/ 	.word	0x000000ff
        /*0304*/ 	.word	0x00000118
        /*0308*/ 	.short	0x0100
        /*030a*/ 	.byte	0x04
	.zero		1


	//   ....[32]....
        /*030c*/ 	.word	0x00000830
        /*0310*/ 	.word	0x000000ff
        /*0314*/ 	.word	0x00000080
        /*0318*/ 	.short	0x0100
        /*031a*/ 	.byte	0x04
	.zero		1


	//   ....[33]....
        /*031c*/ 	.word	0x00000840
        /*0320*/ 	.word	0x000000ff
        /*0324*/ 	.word	0x00000120
        /*0328*/ 	.short	0x0100
        /*032a*/ 	.byte	0x04
	.zero		1


	//   ....[34]....
        /*032c*/ 	.word	0x00000850
        /*0330*/ 	.word	0x000000ff
        /*0334*/ 	.word	0x00000088
        /*0338*/ 	.short	0x0100
        /*033a*/ 	.byte	0x04
	.zero		1


	//   ....[35]....
        /*033c*/ 	.word	0x00000860
        /*0340*/ 	.word	0x000000ff
        /*0344*/ 	.word	0x00000128
        /*0348*/ 	.short	0x0100
        /*034a*/ 	.byte	0x04
	.zero		1


	//   ....[36]....
        /*034c*/ 	.word	0x00000870
        /*0350*/ 	.word	0x000000ff
        /*0354*/ 	.word	0x00000090
        /*0358*/ 	.short	0x0100
        /*035a*/ 	.byte	0x04
	.zero		1


	//   ....[37]....
        /*035c*/ 	.word	0x00000880
        /*0360*/ 	.word	0x000000ff
        /*0364*/ 	.word	0x00000130
        /*0368*/ 	.short	0x0100
        /*036a*/ 	.byte	0x04
	.zero		1


	//   ....[38]....
        /*036c*/ 	.word	0x00000890
        /*0370*/ 	.word	0x000000ff
        /*0374*/ 	.word	0x00000098
        /*0378*/ 	.short	0x0100
        /*037a*/ 	.byte	0x04
	.zero		1


	//   ....[39]....
        /*037c*/ 	.word	0x000008a0
        /*0380*/ 	.word	0x000000ff
        /*0384*/ 	.word	0x00000138
        /*0388*/ 	.short	0x0100
        /*038a*/ 	.byte	0x04
	.zero		1


	//   ....[40]....
        /*038c*/ 	.word	0x000009e0
        /*0390*/ 	.word	0x000000ff
        /*0394*/ 	.word	0x00000140
        /*0398*/ 	.short	0x0100
        /*039a*/ 	.byte	0x04
	.zero		1


	//   ....[41]....
        /*039c*/ 	.word	0x000009f0
        /*03a0*/ 	.word	0x000000ff
        /*03a4*/ 	.word	0x00000160
        /*03a8*/ 	.short	0x0100
        /*03aa*/ 	.byte	0x04
	.zero		1


	//   ....[42]....
        /*03ac*/ 	.word	0x00000a00
        /*03b0*/ 	.word	0x000000ff
        /*03b4*/ 	.word	0x00000148
        /*03b8*/ 	.short	0x0100
        /*03ba*/ 	.byte	0x04
	.zero		1


	//   ....[43]....
        /*03bc*/ 	.word	0x00000a10
        /*03c0*/ 	.word	0x000000ff
        /*03c4*/ 	.word	0x00000168
        /*03c8*/ 	.short	0x0100
        /*03ca*/ 	.byte	0x04
	.zero		1


	//   ....[44]....
        /*03cc*/ 	.word	0x00000a20
        /*03d0*/ 	.word	0x000000ff
        /*03d4*/ 	.word	0x00000150
        /*03d8*/ 	.short	0x0100
        /*03da*/ 	.byte	0x04
	.zero		1


	//   ....[45]....
        /*03dc*/ 	.word	0x00000a30
        /*03e0*/ 	.word	0x000000ff
        /*03e4*/ 	.word	0x00000170
        /*03e8*/ 	.short	0x0100
        /*03ea*/ 	.byte	0x04
	.zero		1


	//   ....[46]....
        /*03ec*/ 	.word	0x00000a40
        /*03f0*/ 	.word	0x000000ff
        /*03f4*/ 	.word	0x00000158
        /*03f8*/ 	.short	0x0100
        /*03fa*/ 	.byte	0x04
	.zero		1


	//   ....[47]....
        /*03fc*/ 	.word	0x00000a50
        /*0400*/ 	.word	0x000000ff
        /*0404*/ 	.word	0x00000178
        /*0408*/ 	.short	0x0100
        /*040a*/ 	.byte	0x04
	.zero		1


	//   ....[48]....
        /*040c*/ 	.word	0x00000b40
        /*0410*/ 	.word	0x000000ff
        /*0414*/ 	.word	0x00000180
        /*0418*/ 	.short	0x0100
        /*041a*/ 	.byte	0x06
	.zero		1


	//   ....[49]....
        /*041c*/ 	.word	0x00000b50
        /*0420*/ 	.word	0x000000ff
        /*0424*/ 	.word	0x00000188
        /*0428*/ 	.short	0x0100
        /*042a*/ 	.byte	0x06
	.zero		1


	//   ....[50]....
        /*042c*/ 	.word	0x00000c90
        /*0430*/ 	.word	0x000000ff
        /*0434*/ 	.word	0x00000190
        /*0438*/ 	.short	0x0100
        /*043a*/ 	.byte	0x06
	.zero		1


	//   ....[51]....
        /*043c*/ 	.word	0x00000ca0
        /*0440*/ 	.word	0x000000ff
        /*0444*/ 	.word	0x000001a0
        /*0448*/ 	.short	0x0100
        /*044a*/ 	.byte	0x06
	.zero		1


	//   ....[52]....
        /*044c*/ 	.word	0x00000cb0
        /*0450*/ 	.word	0x000000ff
        /*0454*/ 	.word	0x00000198
        /*0458*/ 	.short	0x0100
        /*045a*/ 	.byte	0x06
	.zero		1


	//   ....[53]....
        /*045c*/ 	.word	0x00000cc0
        /*0460*/ 	.word	0x000000ff
        /*0464*/ 	.word	0x000001a8
        /*0468*/ 	.short	0x0100
        /*046a*/ 	.byte	0x06
	.zero		1


	//   ....[54]....
        /*046c*/ 	.word	0x00000df0
        /*0470*/ 	.word	0x000000ff
        /*0474*/ 	.word	0x000001b0
        /*0478*/ 	.short	0x0100
        /*047a*/ 	.byte	0x04
	.zero		1


	//   ....[55]....
        /*047c*/ 	.word	0x00000e00
        /*0480*/ 	.word	0x000000ff
        /*0484*/ 	.word	0x000001d0
        /*0488*/ 	.short	0x0100
        /*048a*/ 	.byte	0x04
	.zero		1


	//   ....[56]....
        /*048c*/ 	.word	0x00000e10
        /*0490*/ 	.word	0x000000ff
        /*0494*/ 	.word	0x000001b8
        /*0498*/ 	.short	0x0100
        /*049a*/ 	.byte	0x04
	.zero		1


	//   ....[57]....
        /*049c*/ 	.word	0x00000e20
        /*04a0*/ 	.word	0x000000ff
        /*04a4*/ 	.word	0x000001d8
        /*04a8*/ 	.short	0x0100
        /*04aa*/ 	.byte	0x04
	.zero		1


	//   ....[58]....
        /*04ac*/ 	.word	0x00000e30
        /*04b0*/ 	.word	0x000000ff
        /*04b4*/ 	.word	0x000001c0
        /*04b8*/ 	.short	0x0100
        /*04ba*/ 	.byte	0x04
	.zero		1


	//   ....[59]....
        /*04bc*/ 	.word	0x00000e40
        /*04c0*/ 	.word	0x000000ff
        /*04c4*/ 	.word	0x000001e0
        /*04c8*/ 	.short	0x0100
        /*04ca*/ 	.byte	0x04
	.zero		1


	//   ....[60]....
        /*04cc*/ 	.word	0x00000e50
        /*04d0*/ 	.word	0x000000ff
        /*04d4*/ 	.word	0x000001c8
        /*04d8*/ 	.short	0x0100
        /*04da*/ 	.byte	0x04
	.zero		1


	//   ....[61]....
        /*04dc*/ 	.word	0x00000e60
        /*04e0*/ 	.word	0x000000ff
        /*04e4*/ 	.word	0x000001e8
        /*04e8*/ 	.short	0x0100
        /*04ea*/ 	.byte	0x04
	.zero		1


	//   ....[62]....
        /*04ec*/ 	.word	0x00000f50
        /*04f0*/ 	.word	0x000000ff
        /*04f4*/ 	.word	0x000001f0
        /*04f8*/ 	.short	0x0100
        /*04fa*/ 	.byte	0x04
	.zero		1


	//   ....[63]....
        /*04fc*/ 	.word	0x00000f60
        /*0500*/ 	.word	0x000000ff
        /*0504*/ 	.word	0x00000200
        /*0508*/ 	.short	0x0100
        /*050a*/ 	.byte	0x04
	.zero		1


	//   ....[64]....
        /*050c*/ 	.word	0x00000f70
        /*0510*/ 	.word	0x000000ff
        /*0514*/ 	.word	0x000001f8
        /*0518*/ 	.short	0x0100
        /*051a*/ 	.byte	0x04
	.zero		1


	//   ....[65]....
        /*051c*/ 	.word	0x00000f80
        /*0520*/ 	.word	0x000000ff
        /*0524*/ 	.word	0x00000208
        /*0528*/ 	.short	0x0100
        /*052a*/ 	.byte	0x04
	.zero		1


	//   ....[66]....
        /*052c*/ 	.word	0x00001c30
        /*0530*/ 	.word	0x00000000
        /*0534*/ 	.word	0x00000200
        /*0538*/ 	.short	0x010a
        /*053a*/ 	.byte	0xff
	.zero		1


	//   ....[67]....
        /*053c*/ 	.word	0x00001c50
        /*0540*/ 	.word	0x00000000
        /*0544*/ 	.word	0x000001f0
        /*0548*/ 	.short	0x0101
        /*054a*/ 	.byte	0xff
	.zero		1


	//   ....[68]....
        /*054c*/ 	.word	0x00001d10
        /*0550*/ 	.word	0x000000ff
        /*0554*/ 	.word	0x000000a0
        /*0558*/ 	.short	0x010a
        /*055a*/ 	.byte	0x04
	.zero		1


	//   ....[69]....
        /*055c*/ 	.word	0x00001da0
        /*0560*/ 	.word	0x000000ff
        /*0564*/ 	.word	0x000000a0
        /*0568*/ 	.short	0x010a
        /*056a*/ 	.byte	0x21
	.zero		1


	//   ....[70]....
        /*056c*/ 	.word	0x00001f30
        /*0570*/ 	.word	0x000000ff
        /*0574*/ 	.word	0x000000a0
        /*0578*/ 	.short	0x010a
        /*057a*/ 	.byte	0x05
	.zero		1


	//   ....[71]....
        /*057c*/ 	.word	0x00002060
        /*0580*/ 	.word	0x000000ff
        /*0584*/ 	.word	0x00000188
        /*0588*/ 	.short	0x0101
        /*058a*/ 	.byte	0x15
	.zero		1


	//   ....[72]....
        /*058c*/ 	.word	0x00002080
        /*0590*/ 	.word	0x000000ff
        /*0594*/ 	.word	0x000000a0
        /*0598*/ 	.short	0x010a
        /*059a*/ 	.byte	0x04
	.zero		1


	//   ....[73]....
        /*059c*/ 	.word	0x00002100
        /*05a0*/ 	.word	0x000000ff
        /*05a4*/ 	.word	0x000000a0
        /*05a8*/ 	.short	0x010a
        /*05aa*/ 	.byte	0x11
	.zero		1


	//   ....[74]....
        /*05ac*/ 	.word	0x00002290
        /*05b0*/ 	.word	0x000000ff
        /*05b4*/ 	.word	0x000000a0
        /*05b8*/ 	.short	0x010a
        /*05ba*/ 	.byte	0x05
	.zero		1


	//   ....[75]....
        /*05bc*/ 	.word	0x000023d0
        /*05c0*/ 	.word	0x00000003
        /*05c4*/ 	.word	0x00000190
        /*05c8*/ 	.short	0x010a
        /*05ca*/ 	.byte	0xff
	.zero		1


	//   ....[76]....
        /*05cc*/ 	.word	0x00002520
        /*05d0*/ 	.word	0x00000000
        /*05d4*/ 	.word	0x00000000
        /*05d8*/ 	.short	0x0101
        /*05da*/ 	.byte	0xff
	.zero		1


	//   ....[77]....
        /*05dc*/ 	.word	0x00002ad0
        /*05e0*/ 	.word	0x000000ff
        /*05e4*/ 	.word	0x00000000
        /*05e8*/ 	.short	0x010a
        /*05ea*/ 	.byte	0x04
	.zero		1


	//   ....[78]....
        /*05ec*/ 	.word	0x00002b60
        /*05f0*/ 	.word	0x000000ff
        /*05f4*/ 	.word	0x00000000
        /*05f8*/ 	.short	0x010a
        /*05fa*/ 	.byte	0x05
	.zero		1


	//   ....[79]....
        /*05fc*/ 	.word	0x00002bf0
        /*0600*/ 	.word	0x000000ff
        /*0604*/ 	.word	0x00000000
        /*0608*/ 	.short	0x010a
        /*060a*/ 	.byte	0x05
	.zero		1


	//   ....[80]....
        /*060c*/ 	.word	0x00002c80
        /*0610*/ 	.word	0x000000ff
        /*0614*/ 	.word	0x00000000
        /*0618*/ 	.short	0x010a
        /*061a*/ 	.byte	0x05
	.zero		1


	//   ....[81]....
        /*061c*/ 	.word	0x00002d10
        /*0620*/ 	.word	0x000000ff
        /*0624*/ 	.word	0x00000000
        /*0628*/ 	.short	0x010a
        /*062a*/ 	.byte	0x05
	.zero		1


	//   ....[82]....
        /*062c*/ 	.word	0x00002da0
        /*0630*/ 	.word	0x000000ff
        /*0634*/ 	.word	0x00000000
        /*0638*/ 	.short	0x010a
        /*063a*/ 	.byte	0x05
	.zero		1


	//   ....[83]....
        /*063c*/ 	.word	0x00002e30
        /*0640*/ 	.word	0x000000ff
        /*0644*/ 	.word	0x00000000
        /*0648*/ 	.short	0x010a
        /*064a*/ 	.byte	0x05
	.zero		1


	//   ....[84]....
        /*064c*/ 	.word	0x00002ec0
        /*0650*/ 	.word	0x000000ff
        /*0654*/ 	.word	0x00000000
        /*0658*/ 	.short	0x010a
        /*065a*/ 	.byte	0x05
	.zero		1


	//   ....[85]....
        /*065c*/ 	.word	0x00002f50
        /*0660*/ 	.word	0x000000ff
        /*0664*/ 	.word	0x00000000
        /*0668*/ 	.short	0x010a
        /*066a*/ 	.byte	0x05
	.zero		1


	//   ....[86]....
        /*066c*/ 	.word	0x00002fe0
        /*0670*/ 	.word	0x000000ff
        /*0674*/ 	.word	0x00000000
        /*0678*/ 	.short	0x010a
        /*067a*/ 	.byte	0x05
	.zero		1


	//   ....[87]....
        /*067c*/ 	.word	0x00003070
        /*0680*/ 	.word	0x000000ff
        /*0684*/ 	.word	0x00000000
        /*0688*/ 	.short	0x010a
        /*068a*/ 	.byte	0x05
	.zero		1


	//   ....[88]....
        /*068c*/ 	.word	0x00003100
        /*0690*/ 	.word	0x000000ff
        /*0694*/ 	.word	0x00000000
        /*0698*/ 	.short	0x010a
        /*069a*/ 	.byte	0x05
	.zero		1


	//   ....[89]....
        /*069c*/ 	.word	0x00003190
        /*06a0*/ 	.word	0x000000ff
        /*06a4*/ 	.word	0x00000000
        /*06a8*/ 	.short	0x010a
        /*06aa*/ 	.byte	0x05
	.zero		1


	//   ....[90]....
        /*06ac*/ 	.word	0x00003220
        /*06b0*/ 	.word	0x000000ff
        /*06b4*/ 	.word	0x00000000
        /*06b8*/ 	.short	0x010a
        /*06ba*/ 	.byte	0x05
	.zero		1


	//   ....[91]....
        /*06bc*/ 	.word	0x000032b0
        /*06c0*/ 	.word	0x000000ff
        /*06c4*/ 	.word	0x00000000
        /*06c8*/ 	.short	0x010a
        /*06ca*/ 	.byte	0x05
	.zero		1


	//   ....[92]....
        /*06cc*/ 	.word	0x00003340
        /*06d0*/ 	.word	0x000000ff
        /*06d4*/ 	.word	0x00000000
        /*06d8*/ 	.short	0x010a
        /*06da*/ 	.byte	0x05
	.zero		1


	//   ....[93]....
        /*06dc*/ 	.word	0x000033d0
        /*06e0*/ 	.word	0x000000ff
        /*06e4*/ 	.word	0x00000000
        /*06e8*/ 	.short	0x010a
        /*06ea*/ 	.byte	0x05
	.zero		1


	//   ....[94]....
        /*06ec*/ 	.word	0x00003460
        /*06f0*/ 	.word	0x000000ff
        /*06f4*/ 	.word	0x00000000
        /*06f8*/ 	.short	0x010a
        /*06fa*/ 	.byte	0x05
	.zero		1


	//   ....[95]....
        /*06fc*/ 	.word	0x000034f0
        /*0700*/ 	.word	0x000000ff
        /*0704*/ 	.word	0x00000000
        /*0708*/ 	.short	0x010a
        /*070a*/ 	.byte	0x05
	.zero		1


	//   ....[96]....
        /*070c*/ 	.word	0x00003590
        /*0710*/ 	.word	0x00000000
        /*0714*/ 	.word	0x00000000
        /*0718*/ 	.short	0x010a
        /*071a*/ 	.byte	0xff
	.zero		1


	//   ....[97]....
        /*071c*/ 	.word	0x000036d0
        /*0720*/ 	.word	0x00000002
        /*0724*/ 	.word	0x000001f0
        /*0728*/ 	.short	0x010a
        /*072a*/ 	.byte	0xff
	.zero		1


	//   ....[98]....
        /*072c*/ 	.word	0x00003730
        /*0730*/ 	.word	0x00000004
        /*0734*/ 	.word	0x00000000
        /*0738*/ 	.short	0x0101
        /*073a*/ 	.byte	0xff
	.zero		1


	//   ....[99]....
        /*073c*/ 	.word	0x00003750
        /*0740*/ 	.word	0x000000ff
        /*0744*/ 	.word	0x000001a0
        /*0748*/ 	.short	0x010a
        /*074a*/ 	.byte	0x04
	.zero		1


	//   ....[100]....
        /*074c*/ 	.word	0x00003870
        /*0750*/ 	.word	0x00000002
        /*0754*/ 	.word	0x00000190
        /*0758*/ 	.short	0x010a
        /*075a*/ 	.byte	0xff
	.zero		1


	//   ....[101]....
        /*075c*/ 	.word	0x00003980
        /*0760*/ 	.word	0x00000002
        /*0764*/ 	.word	0x00000000
        /*0768*/ 	.short	0x0101
        /*076a*/ 	.byte	0xff
	.zero		1


	//   ....[102]....
        /*076c*/ 	.word	0x00003a10
        /*0770*/ 	.word	0x000000ff
        /*0774*/ 	.word	0x000001a0
        /*0778*/ 	.short	0x0106
        /*077a*/ 	.byte	0x04
	.zero		1


	//   ....[103]....
        /*077c*/ 	.word	0x00003a30
        /*0780*/ 	.word	0x000000ff
        /*0784*/ 	.word	0x000001a0
        /*0788*/ 	.short	0x010a
        /*078a*/ 	.byte	0x04
	.zero		1


	//   ....[104]....
        /*078c*/ 	.word	0x00003ac0
        /*0790*/ 	.word	0x000000ff
        /*0794*/ 	.word	0x000001a0
        /*0798*/ 	.short	0x0106
        /*079a*/ 	.byte	0x07
	.zero		1


	//   ....[105]....
        /*079c*/ 	.word	0x00003b00
        /*07a0*/ 	.word	0x00000000
        /*07a4*/ 	.word	0x000001a0
        /*07a8*/ 	.short	0x010a
        /*07aa*/ 	.byte	0xff
	.zero		1


	//   ....[106]....
        /*07ac*/ 	.word	0x00004000
        /*07b0*/ 	.word	0x00000000
        /*07b4*/ 	.word	0x00000190
        /*07b8*/ 	.short	0x010a
        /*07ba*/ 	.byte	0xff
	.zero		1


	//   ....[107]....
        /*07bc*/ 	.word	0x00004100
        /*07c0*/ 	.word	0x00000003
        /*07c4*/ 	.word	0x00000000
        /*07c8*/ 	.short	0x0101
        /*07ca*/ 	.byte	0xff
	.zero		1


	//   ....[108]....
        /*07cc*/ 	.word	0x00004110
        /*07d0*/ 	.word	0x000000ff
        /*07d4*/ 	.word	0x00000000
        /*07d8*/ 	.short	0x010a
        /*07da*/ 	.byte	0x04
	.zero		1


	//   ....[109]....
        /*07dc*/ 	.word	0x00004130
        /*07e0*/ 	.word	0x000000ff
        /*07e4*/ 	.word	0x000001d0
        /*07e8*/ 	.short	0x010a
        /*07ea*/ 	.byte	0x13
	.zero		1


	//   ....[110]....
        /*07ec*/ 	.word	0x00004270
        /*07f0*/ 	.word	0x000000ff
        /*07f4*/ 	.word	0x00000000
        /*07f8*/ 	.short	0x010a
        /*07fa*/ 	.byte	0x06
	.zero		1


	//   ....[111]....
        /*07fc*/ 	.word	0x00004370
        /*0800*/ 	.word	0x000000ff
        /*0804*/ 	.word	0x00000000
        /*0808*/ 	.short	0x010a
        /*080a*/ 	.byte	0x04
	.zero		1


	//   ....[112]....
        /*080c*/ 	.word	0x00004550
        /*0810*/ 	.word	0x000000ff
        /*0814*/ 	.word	0x00000000
        /*0818*/ 	.short	0x010a
        /*081a*/ 	.byte	0x04
	.zero		1


	//   ....[113]....
        /*081c*/ 	.word	0x000045e0
        /*0820*/ 	.word	0x000000ff
        /*0824*/ 	.word	0x00000000
        /*0828*/ 	.short	0x010a
        /*082a*/ 	.byte	0x05
	.zero		1


	//   ....[114]....
        /*082c*/ 	.word	0x00004670
        /*0830*/ 	.word	0x000000ff
        /*0834*/ 	.word	0x00000000
        /*0838*/ 	.short	0x010a
        /*083a*/ 	.byte	0x05
	.zero		1


	//   ....[115]....
        /*083c*/ 	.word	0x00004700
        /*0840*/ 	.word	0x000000ff
        /*0844*/ 	.word	0x00000000
        /*0848*/ 	.short	0x010a
        /*084a*/ 	.byte	0x04
	.zero		1


	//   ....[116]....
        /*084c*/ 	.word	0x00004c10
        /*0850*/ 	.word	0x0000000c
        /*0854*/ 	.word	0x00000190
        /*0858*/ 	.short	0x010a
        /*085a*/ 	.byte	0xff
	.zero		1


	//   ....[117]....
        /*085c*/ 	.word	0x00004d80
        /*0860*/ 	.word	0x00000000
        /*0864*/ 	.word	0x00000000
        /*0868*/ 	.short	0x0101
        /*086a*/ 	.byte	0xff
	.zero		1


	//   ....[118]....
        /*086c*/ 	.word	0x00005210
        /*0870*/ 	.word	0x000000ff
        /*0874*/ 	.word	0x00000188
        /*0878*/ 	.short	0x010a
        /*087a*/ 	.byte	0x15
	.zero		1


	//   ....[119]....
        /*087c*/ 	.word	0x00005390
        /*0880*/ 	.word	0x000000ff
        /*0884*/ 	.word	0x00000160
        /*0888*/ 	.short	0x010a
        /*088a*/ 	.byte	0x15
	.zero		1


	//   ....[120]....
        /*088c*/ 	.word	0x00005500
        /*0890*/ 	.word	0x000000ff
        /*0894*/ 	.word	0x00000140
        /*0898*/ 	.short	0x010b
        /*089a*/ 	.byte	0x15
	.zero		1


	//   ....[121]....
        /*089c*/ 	.word	0x00005510
        /*08a0*/ 	.word	0x000000ff
        /*08a4*/ 	.word	0x00000000
        /*08a8*/ 	.short	0x0101
        /*08aa*/ 	.byte	0x28
	.zero		1


	//   ....[122]....
        /*08ac*/ 	.word	0x00005520
        /*08b0*/ 	.word	0x000000ff
        /*08b4*/ 	.word	0x00000168
        /*08b8*/ 	.short	0x010a
        /*08ba*/ 	.byte	0x15
	.zero		1


	//   ....[123]....
        /*08bc*/ 	.word	0x00005670
        /*08c0*/ 	.word	0x000000ff
        /*08c4*/ 	.word	0x00000148
        /*08c8*/ 	.short	0x010b
        /*08ca*/ 	.byte	0x15
	.zero		1


	//   ....[124]....
        /*08cc*/ 	.word	0x00005680
        /*08d0*/ 	.word	0x000000ff
        /*08d4*/ 	.word	0x00000000
        /*08d8*/ 	.short	0x0101
        /*08da*/ 	.byte	0x27
	.zero		1


	//   ....[125]....
        /*08dc*/ 	.word	0x00005690
        /*08e0*/ 	.word	0x000000ff
        /*08e4*/ 	.word	0x00000170
        /*08e8*/ 	.short	0x010a
        /*08ea*/ 	.byte	0x15
	.zero		1


	//   ....[126]....
        /*08ec*/ 	.word	0x000057d0
        /*08f0*/ 	.word	0x000000ff
        /*08f4*/ 	.word	0x00000150
        /*08f8*/ 	.short	0x010b
        /*08fa*/ 	.byte	0x15
	.zero		1


	//   ....[127]....
        /*08fc*/ 	.word	0x000057e0
        /*0900*/ 	.word	0x000000ff
        /*0904*/ 	.word	0x00000000
        /*0908*/ 	.short	0x0101
        /*090a*/ 	.byte	0x26
	.zero		1


	//   ....[128]....
        /*090c*/ 	.word	0x000057f0
        /*0910*/ 	.word	0x000000ff
        /*0914*/ 	.word	0x00000178
        /*0918*/ 	.short	0x010a
        /*091a*/ 	.byte	0x15
	.zero		1


	//   ....[129]....
        /*091c*/ 	.word	0x000059e0
        /*0920*/ 	.word	0x000000ff
        /*0924*/ 	.word	0x00000158
        /*0928*/ 	.short	0x010b
        /*092a*/ 	.byte	0x15
	.zero		1


	//   ....[130]....
        /*092c*/ 	.word	0x000059f0
        /*0930*/ 	.word	0x000000ff
        /*0934*/ 	.word	0x00000000
        /*0938*/ 	.short	0x0101
        /*093a*/ 	.byte	0x25
	.zero		1


	//   ....[131]....
        /*093c*/ 	.word	0x00005a20
        /*0940*/ 	.word	0x000000ff
        /*0944*/ 	.word	0x00000160
        /*0948*/ 	.short	0x010a
        /*094a*/ 	.byte	0x15
	.zero		1


	//   ....[132]....
        /*094c*/ 	.word	0x00005a40
        /*0950*/ 	.word	0x000000ff
        /*0954*/ 	.word	0x00000168
        /*0958*/ 	.short	0x010a
        /*095a*/ 	.byte	0x15
	.zero		1


	//   ....[133]....
        /*095c*/ 	.word	0x00005a60
        /*0960*/ 	.word	0x000000ff
        /*0964*/ 	.word	0x00000170
        /*0968*/ 	.short	0x010a
        /*096a*/ 	.byte	0x15
	.zero		1


	//   ....[134]....
        /*096c*/ 	.word	0x00005aa0
        /*0970*/ 	.word	0x00000000
        /*0974*/ 	.word	0x00000178
        /*0978*/ 	.short	0x010a
        /*097a*/ 	.byte	0xff
	.zero		1


	//   ....[135]....
        /*097c*/ 	.word	0x00005df0
        /*0980*/ 	.word	0x00000003
        /*0984*/ 	.word	0x00000190
        /*0988*/ 	.short	0x010a
        /*098a*/ 	.byte	0xff
	.zero		1


	//   ....[136]....
        /*098c*/ 	.word	0x00005f70
        /*0990*/ 	.word	0x00000000
        /*0994*/ 	.word	0x00000000
        /*0998*/ 	.short	0x0101
        /*099a*/ 	.byte	0xff
	.zero		1


	//   ....[137]....
        /*099c*/ 	.word	0x00006ac0
        /*09a0*/ 	.word	0x00000002
        /*09a4*/ 	.word	0x00000140
        /*09a8*/ 	.short	0x010a
        /*09aa*/ 	.byte	0xff
	.zero		1


	//   ....[138]....
        /*09ac*/ 	.word	0x00006b30
        /*09b0*/ 	.word	0x00000047
        /*09b4*/ 	.word	0x000001b0
        /*09b8*/ 	.short	0x010a
        /*09ba*/ 	.byte	0xff
	.zero		1


	//   ....[139]....
        /*09bc*/ 	.word	0x00006c20
        /*09c0*/ 	.word	0x00000002
        /*09c4*/ 	.word	0x00000140
        /*09c8*/ 	.short	0x010a
        /*09ca*/ 	.byte	0xff
	.zero		1


	//   ....[140]....
        /*09cc*/ 	.word	0x00006d30
        /*09d0*/ 	.word	0x00000000
        /*09d4*/ 	.word	0x00000000
        /*09d8*/ 	.short	0x0101
        /*09da*/ 	.byte	0xff
	.zero		1


	//   ....[141]....
        /*09dc*/ 	.word	0x00006db0
        /*09e0*/ 	.word	0x00000047
        /*09e4*/ 	.word	0x000001b0
        /*09e8*/ 	.short	0x010a
        /*09ea*/ 	.byte	0xff
	.zero		1


	//   ....[142]....
        /*09ec*/ 	.word	0x00007900
        /*09f0*/ 	.word	0x00000070
        /*09f4*/ 	.word	0x00000140
        /*09f8*/ 	.short	0x010a
        /*09fa*/ 	.byte	0xff
	.zero		1


	//   ....[143]....
        /*09fc*/ 	.word	0x000079d0
        /*0a00*/ 	.word	0x00000070
        /*0a04*/ 	.word	0x00000140
        /*0a08*/ 	.short	0x010a
        /*0a0a*/ 	.byte	0xff
	.zero		1


	//   ....[144]....
        /*0a0c*/ 	.word	0x00007ae0
        /*0a10*/ 	.word	0x00000000
        /*0a14*/ 	.word	0x00000000
        /*0a18*/ 	.short	0x0101
        /*0a1a*/ 	.byte	0xff
	.zero		1


	//   ....[145]....
        /*0a1c*/ 	.word	0x00008650
        /*0a20*/ 	.word	0x00000070
        /*0a24*/ 	.word	0x00000140
        /*0a28*/ 	.short	0x010a
        /*0a2a*/ 	.byte	0xff
	.zero		1


	//   ....[146]....
        /*0a2c*/ 	.word	0x00008720
        /*0a30*/ 	.word	0x00000070
        /*0a34*/ 	.word	0x00000140
        /*0a38*/ 	.short	0x010a
        /*0a3a*/ 	.byte	0xff
	.zero		1


	//   ....[147]....
        /*0a3c*/ 	.word	0x00008830
        /*0a40*/ 	.word	0x00000000
        /*0a44*/ 	.word	0x00000000
        /*0a48*/ 	.short	0x0101
        /*0a4a*/ 	.byte	0xff
	.zero		1


	//   ....[148]....
        /*0a4c*/ 	.word	0x000093d0
        /*0a50*/ 	.word	0x00000066
        /*0a54*/ 	.word	0x00000140
        /*0a58*/ 	.short	0x010a
        /*0a5a*/ 	.byte	0xff
	.zero		1


	//   ....[149]....
        /*0a5c*/ 	.word	0x000094a0
        /*0a60*/ 	.word	0x00000066
        /*0a64*/ 	.word	0x00000140
        /*0a68*/ 	.short	0x010a
        /*0a6a*/ 	.byte	0xff
	.zero		1


	//   ....[150]....
        /*0a6c*/ 	.word	0x000095b0
        /*0a70*/ 	.word	0x00000000
        /*0a74*/ 	.word	0x00000000
        /*0a78*/ 	.short	0x0101
        /*0a7a*/ 	.byte	0xff
	.zero		1


	//   ....[151]....
        /*0a7c*/ 	.word	0x00009a40
        /*0a80*/ 	.word	0x000000ff
        /*0a84*/ 	.word	0x00000000
        /*0a88*/ 	.short	0x0101
        /*0a8a*/ 	.byte	0x04
	.zero		1


	//   ....[152]....
        /*0a8c*/ 	.word	0x0000a250
        /*0a90*/ 	.word	0x00000000
        /*0a94*/ 	.word	0x00000200
        /*0a98*/ 	.short	0x010a
        /*0a9a*/ 	.byte	0xff
	.zero		1


	//   ....[153]....
        /*0a9c*/ 	.word	0x0000a2b0
        /*0aa0*/ 	.word	0x00000000
        /*0aa4*/ 	.word	0x000000a0
        /*0aa8*/ 	.short	0x010a
        /*0aaa*/ 	.byte	0xff
	.zero		1


	//   ....[154]....
        /*0aac*/ 	.word	0x0000a310
        /*0ab0*/ 	.word	0x00000000
        /*0ab4*/ 	.word	0x000000a0
        /*0ab8*/ 	.short	0x010a
        /*0aba*/ 	.byte	0xff
	.zero		1


	//   ....[155]....
        /*0abc*/ 	.word	0x0000a360
        /*0ac0*/ 	.word	0x00000003
        /*0ac4*/ 	.word	0x00000190
        /*0ac8*/ 	.short	0x010a
        /*0aca*/ 	.byte	0xff
	.zero		1


	//   ....[156]....
        /*0acc*/ 	.word	0x0000a3c0
        /*0ad0*/ 	.word	0x00000000
        /*0ad4*/ 	.word	0x00000000
        /*0ad8*/ 	.short	0x010a
        /*0ada*/ 	.byte	0xff
	.zero		1


	//   ....[157]....
        /*0adc*/ 	.word	0x0000a420
        /*0ae0*/ 	.word	0x00000000
        /*0ae4*/ 	.word	0x00000000
        /*0ae8*/ 	.short	0x010a
        /*0aea*/ 	.byte	0xff
	.zero		1


	//   ....[158]....
        /*0aec*/ 	.word	0x0000a480
        /*0af0*/ 	.word	0x00000000
        /*0af4*/ 	.word	0x00000000
        /*0af8*/ 	.short	0x010a
        /*0afa*/ 	.byte	0xff
	.zero		1


	//   ....[159]....
        /*0afc*/ 	.word	0x0000a4e0
        /*0b00*/ 	.word	0x00000000
        /*0b04*/ 	.word	0x00000000
        /*0b08*/ 	.short	0x010a
        /*0b0a*/ 	.byte	0xff
	.zero		1


	//   ....[160]....
        /*0b0c*/ 	.word	0x0000a540
        /*0b10*/ 	.word	0x00000000
        /*0b14*/ 	.word	0x00000000
        /*0b18*/ 	.short	0x010a
        /*0b1a*/ 	.byte	0xff
	.zero		1


	//   ....[161]....
        /*0b1c*/ 	.word	0x0000a5a0
        /*0b20*/ 	.word	0x00000000
        /*0b24*/ 	.word	0x00000000
        /*0b28*/ 	.short	0x010a
        /*0b2a*/ 	.byte	0xff
	.zero		1


	//   ....[162]....
        /*0b2c*/ 	.word	0x0000a600
        /*0b30*/ 	.word	0x00000000
        /*0b34*/ 	.word	0x00000000
        /*0b38*/ 	.short	0x010a
        /*0b3a*/ 	.byte	0xff
	.zero		1


	//   ....[163]....
        /*0b3c*/ 	.word	0x0000a660
        /*0b40*/ 	.word	0x00000000
        /*0b44*/ 	.word	0x00000000
        /*0b48*/ 	.short	0x010a
        /*0b4a*/ 	.byte	0xff
	.zero		1


	//   ....[164]....
        /*0b4c*/ 	.word	0x0000a6c0
        /*0b50*/ 	.word	0x00000000
        /*0b54*/ 	.word	0x00000000
        /*0b58*/ 	.short	0x010a
        /*0b5a*/ 	.byte	0xff
	.zero		1


	//   ....[165]....
        /*0b5c*/ 	.word	0x0000a720
        /*0b60*/ 	.word	0x00000000
        /*0b64*/ 	.word	0x00000000
        /*0b68*/ 	.short	0x010a
        /*0b6a*/ 	.byte	0xff
	.zero		1


	//   ....[166]....
        /*0b6c*/ 	.word	0x0000a780
        /*0b70*/ 	.word	0x00000000
        /*0b74*/ 	.word	0x00000000
        /*0b78*/ 	.short	0x010a
        /*0b7a*/ 	.byte	0xff
	.zero		1


	//   ....[167]....
        /*0b7c*/ 	.word	0x0000a7e0
        /*0b80*/ 	.word	0x00000000
        /*0b84*/ 	.word	0x00000000
        /*0b88*/ 	.short	0x010a
        /*0b8a*/ 	.byte	0xff
	.zero		1


	//   ....[168]....
        /*0b8c*/ 	.word	0x0000a840
        /*0b90*/ 	.word	0x00000000
        /*0b94*/ 	.word	0x00000000
        /*0b98*/ 	.short	0x010a
        /*0b9a*/ 	.byte	0xff
	.zero		1


	//   ....[169]....
        /*0b9c*/ 	.word	0x0000a8a0
        /*0ba0*/ 	.word	0x00000000
        /*0ba4*/ 	.word	0x00000000
        /*0ba8*/ 	.short	0x010a
        /*0baa*/ 	.byte	0xff
	.zero		1


	//   ....[170]....
        /*0bac*/ 	.word	0x0000a900
        /*0bb0*/ 	.word	0x00000000
        /*0bb4*/ 	.word	0x00000000
        /*0bb8*/ 	.short	0x010a
        /*0bba*/ 	.byte	0xff
	.zero		1


	//   ....[171]....
        /*0bbc*/ 	.word	0x0000a960
        /*0bc0*/ 	.word	0x00000000
        /*0bc4*/ 	.word	0x00000000
        /*0bc8*/ 	.short	0x010a
        /*0bca*/ 	.byte	0xff
	.zero		1


	//   ....[172]....
        /*0bcc*/ 	.word	0x0000a9c0
        /*0bd0*/ 	.word	0x00000000
        /*0bd4*/ 	.word	0x00000000
        /*0bd8*/ 	.short	0x010a
        /*0bda*/ 	.byte	0xff
	.zero		1


	//   ....[173]....
        /*0bdc*/ 	.word	0x0000aa20
        /*0be0*/ 	.word	0x00000000
        /*0be4*/ 	.word	0x00000000
        /*0be8*/ 	.short	0x010a
        /*0bea*/ 	.byte	0xff
	.zero		1


	//   ....[174]....
        /*0bec*/ 	.word	0x0000aa80
        /*0bf0*/ 	.word	0x00000000
        /*0bf4*/ 	.word	0x00000000
        /*0bf8*/ 	.short	0x010a
        /*0bfa*/ 	.byte	0xff
	.zero		1


	//   ....[175]....
        /*0bfc*/ 	.word	0x0000aad0
        /*0c00*/ 	.word	0x00000002
        /*0c04*/ 	.word	0x000001f0
        /*0c08*/ 	.short	0x010a
        /*0c0a*/ 	.byte	0xff
	.zero		1


	//   ....[176]....
        /*0c0c*/ 	.word	0x0000ab30
        /*0c10*/ 	.word	0x00000002
        /*0c14*/ 	.word	0x000001a0
        /*0c18*/ 	.short	0x010a
        /*0c1a*/ 	.byte	0xff
	.zero		1


	//   ....[177]....
        /*0c1c*/ 	.word	0x0000ab80
        /*0c20*/ 	.word	0x00000002
        /*0c24*/ 	.word	0x00000190
        /*0c28*/ 	.short	0x010a
        /*0c2a*/ 	.byte	0xff
	.zero		1


	//   ....[178]....
        /*0c2c*/ 	.word	0x0000abe0
        /*0c30*/ 	.word	0x00000000
        /*0c34*/ 	.word	0x000001a0
        /*0c38*/ 	.short	0x010a
        /*0c3a*/ 	.byte	0xff
	.zero		1


	//   ....[179]....
        /*0c3c*/ 	.word	0x0000ac30
        /*0c40*/ 	.word	0x00000000
        /*0c44*/ 	.word	0x00000190
        /*0c48*/ 	.short	0x010a
        /*0c4a*/ 	.byte	0xff
	.zero		1


	//   ....[180]....
        /*0c4c*/ 	.word	0x0000ac90
        /*0c50*/ 	.word	0x00000003
        /*0c54*/ 	.word	0x000001d0
        /*0c58*/ 	.short	0x010a
        /*0c5a*/ 	.byte	0xff
	.zero		1


	//   ....[181]....
        /*0c5c*/ 	.word	0x0000acf0
        /*0c60*/ 	.word	0x00000000
        /*0c64*/ 	.word	0x00000000
        /*0c68*/ 	.short	0x010a
        /*0c6a*/ 	.byte	0xff
	.zero		1


	//   ....[182]....
        /*0c6c*/ 	.word	0x0000ad50
        /*0c70*/ 	.word	0x00000000
        /*0c74*/ 	.word	0x00000000
        /*0c78*/ 	.short	0x010a
        /*0c7a*/ 	.byte	0xff
	.zero		1


	//   ....[183]....
        /*0c7c*/ 	.word	0x0000adb0
        /*0c80*/ 	.word	0x00000000
        /*0c84*/ 	.word	0x00000000
        /*0c88*/ 	.short	0x010a
        /*0c8a*/ 	.byte	0xff
	.zero		1


	//   ....[184]....
        /*0c8c*/ 	.word	0x0000ae10
        /*0c90*/ 	.word	0x00000000
        /*0c94*/ 	.word	0x00000000
        /*0c98*/ 	.short	0x010a
        /*0c9a*/ 	.byte	0xff
	.zero		1


	//   ....[185]....
        /*0c9c*/ 	.word	0x0000ae70
        /*0ca0*/ 	.word	0x00000000
        /*0ca4*/ 	.word	0x00000000
        /*0ca8*/ 	.short	0x010a
        /*0caa*/ 	.byte	0xff
	.zero		1


	//   ....[186]....
        /*0cac*/ 	.word	0x0000aec0
        /*0cb0*/ 	.word	0x0000000c
        /*0cb4*/ 	.word	0x00000190
        /*0cb8*/ 	.short	0x010a
        /*0cba*/ 	.byte	0xff
	.zero		1


	//   ....[187]....
        /*0cbc*/ 	.word	0x0000af20
        /*0cc0*/ 	.word	0x00000000
        /*0cc4*/ 	.word	0x00000188
        /*0cc8*/ 	.short	0x010a
        /*0cca*/ 	.byte	0xff
	.zero		1


	//   ....[188]....
        /*0ccc*/ 	.word	0x0000af80
        /*0cd0*/ 	.word	0x00000000
        /*0cd4*/ 	.word	0x00000160
        /*0cd8*/ 	.short	0x010a
        /*0cda*/ 	.byte	0xff
	.zero		1


	//   ....[189]....
        /*0cdc*/ 	.word	0x0000afe0
        /*0ce0*/ 	.word	0x00000000
        /*0ce4*/ 	.word	0x00000168
        /*0ce8*/ 	.short	0x010a
        /*0cea*/ 	.byte	0xff
	.zero		1


	//   ....[190]....
        /*0cec*/ 	.word	0x0000b040
        /*0cf0*/ 	.word	0x00000000
        /*0cf4*/ 	.word	0x00000170
        /*0cf8*/ 	.short	0x010a
        /*0cfa*/ 	.byte	0xff
	.zero		1


	//   ....[191]....
        /*0cfc*/ 	.word	0x0000b0a0
        /*0d00*/ 	.word	0x00000000
        /*0d04*/ 	.word	0x00000178
        /*0d08*/ 	.short	0x010a
        /*0d0a*/ 	.byte	0xff
	.zero		1


	//   ....[192]....
        /*0d0c*/ 	.word	0x0000b100
        /*0d10*/ 	.word	0x00000000
        /*0d14*/ 	.word	0x00000160
        /*0d18*/ 	.short	0x010a
        /*0d1a*/ 	.byte	0xff
	.zero		1


	//   ....[193]....
        /*0d1c*/ 	.word	0x0000b160
        /*0d20*/ 	.word	0x00000000
        /*0d24*/ 	.word	0x00000168
        /*0d28*/ 	.short	0x010a
        /*0d2a*/ 	.byte	0xff
	.zero		1


	//   ....[194]....
        /*0d2c*/ 	.word	0x0000b1c0
        /*0d30*/ 	.word	0x00000000
        /*0d34*/ 	.word	0x00000170
        /*0d38*/ 	.short	0x010a
        /*0d3a*/ 	.byte	0xff
	.zero		1


	//   ....[195]....
        /*0d3c*/ 	.word	0x0000b210
        /*0d40*/ 	.word	0x00000003
        /*0d44*/ 	.word	0x00000190
        /*0d48*/ 	.short	0x010a
        /*0d4a*/ 	.byte	0xff
	.zero		1


	//   ....[196]....
        /*0d4c*/ 	.word	0x0000b260
        /*0d50*/ 	.word	0x00000002
        /*0d54*/ 	.word	0x00000140
        /*0d58*/ 	.short	0x010a
        /*0d5a*/ 	.byte	0xff
	.zero		1


	//   ....[197]....
        /*0d5c*/ 	.word	0x0000b2b0
        /*0d60*/ 	.word	0x00000047
        /*0d64*/ 	.word	0x000001b0
        /*0d68*/ 	.short	0x010a
        /*0d6a*/ 	.byte	0xff
	.zero		1


	//   ....[198]....
        /*0d6c*/ 	.word	0x0000b300
        /*0d70*/ 	.word	0x00000070
        /*0d74*/ 	.word	0x00000140
        /*0d78*/ 	.short	0x010a
        /*0d7a*/ 	.byte	0xff
	.zero		1


	//   ....[199]....
        /*0d7c*/ 	.word	0x0000b350
        /*0d80*/ 	.word	0x00000070
        /*0d84*/ 	.word	0x00000140
        /*0d88*/ 	.short	0x010a
        /*0d8a*/ 	.byte	0xff
	.zero		1


	//   ....[200]....
        /*0d8c*/ 	.word	0x0000b3a0
        /*0d90*/ 	.word	0x00000066
        /*0d94*/ 	.word	0x00000140
        /*0d98*/ 	.short	0x010a
        /*0d9a*/ 	.byte	0xff
	.zero		1


	//----- nvinfo : EIATTR_NUM_MBARRIERS
	.align		4
.L_48:
        /*0d9c*/ 	.byte	0x03, 0x38
        /*0d9e*/ 	.short	0x0042


	//----- nvinfo : EIATTR_EXIT_INSTR_OFFSETS
	.align		4
        /*0da0*/ 	.byte	0x04, 0x1c
        /*0da2*/ 	.short	(.L_50 - .L_49)


	//   ....[0]....
.L_49:
        /*0da4*/ 	.word	0x000035c0


	//   ....[1]....
        /*0da8*/ 	.word	0x00003ad0


	//   ....[2]....
        /*0dac*/ 	.word	0x00003b30


	//   ....[3]....
        /*0db0*/ 	.word	0x00004960


	//   ....[4]....
        /*0db4*/ 	.word	0x00005ad0


	//   ....[5]....
        /*0db8*/ 	.word	0x00005b10


	//   ....[6]....
        /*0dbc*/ 	.word	0x0000a240


	//----- nvinfo : EIATTR_MAX_THREADS
	.align		4
.L_50:
        /*0dc0*/ 	.byte	0x04, 0x05
        /*0dc2*/ 	.short	(.L_52 - .L_51)
.L_51:
        /*0dc4*/ 	.word	0x00000100
        /*0dc8*/ 	.word	0x00000001
        /*0dcc*/ 	.word	0x00000001


	//----- nvinfo : EIATTR_CRS_STACK_SIZE
	.align		4
.L_52:
        /*0dd0*/ 	.byte	0x04, 0x1e
        /*0dd2*/ 	.short	(.L_54 - .L_53)
.L_53:
        /*0dd4*/ 	.word	0x00000000


	//----- nvinfo : EIATTR_CBANK_PARAM_SIZE
	.align		4
.L_54:
        /*0dd8*/ 	.byte	0x03, 0x19
        /*0dda*/ 	.short	0x0800


	//----- nvinfo : EIATTR_PARAM_CBANK
	.align		4
        /*0ddc*/ 	.byte	0x04, 0x0a
        /*0dde*/ 	.short	(.L_56 - .L_55)
	.align		4
.L_55:
        /*0de0*/ 	.word	index@(.nv.constant0._ZN7cutlass13device_kernelINS_4gemm6kernel13GemmUniversalIN4cute5tupleIJiiiiEEENS1_10collective13CollectiveMmaINS1_35MainloopSm100TmaUmmaWarpSpecializedILi20ELi2ELi4ENS5_IJNS4_1CILi2EEESB_NSA_ILi1EEEEEEEENS5_IJNSA_ILi64EEENSA_ILi256EEENSA_ILi32EEEEEENS_12float_e4m3_tENS5_IJlSC_lEEESJ_SK_NS4_8TiledMMAINS4_8MMA_AtomIJNS4_10MMA_TraitsINS4_19SM100_MMA_F8F6F4_SSEJSJ_SJ_fSF_SG_NS4_17integral_constantINS4_4UMMA5MajorELSR_0EEESS_NSP_INSQ_7ScaleInELST_0EEESU_EEEEEENS4_6LayoutINS5_IJSC_SC_SC_EEENS5_IJNSA_ILi0EEESZ_SZ_EEEEENS5_IJNS4_10UnderscoreES12_S12_EEEEENS4_23SM90_TMA_LOAD_MULTICASTENS4_14ComposedLayoutINS4_7SwizzleILi1ELi4ELi3EEENS4_18smem_ptr_flag_bitsILi8EEENSX_INS5_IJNSA_ILi8EEESH_EEENS5_IJSH_SC_EEEEEEEvNS4_8identityES15_S1F_vS1G_EENS_8epilogue10collective18CollectiveEpilogueINS1I_23Sm100TmaWarpSpecializedILi4ELi2ELi32ELb0ELb0EEEJSI_NS5_IJNSX_ISF_SC_EES1N_EEESJ_SK_SJ_SK_NS1I_6fusion15FusionCallbacksIS1M_NS1P_17LinearCombinationISJ_fSJ_fLNS_15FloatRoundStyleE2EEESI_S1O_JEEENS4_5SM1004TMEM4LOAD26SM100_TMEM_LOAD_16dp32b32xENS4_13SM90_TMA_LOADENS16_INS17_ILi2ELi4ELi3EEES1A_NSX_INS5_IJS1B_SF_EEENS5_IJSF_SC_EEEEEEENS4_39AutoVectorizingCopyWithAssumedAlignmentILi128EEENS4_14SM90_TMA_STOREES24_S26_S26_EEEvvEEEEvNT_6ParamsE)
        /*0de4*/ 	.short	0x0380
        /*0de6*/ 	.short	0x0800


	//----- nvinfo : EIATTR_SW_WAR
	.align		4
.L_56:
        /*0de8*/ 	.byte	0x04, 0x36
        /*0dea*/ 	.short	(.L_58 - .L_57)
.L_57:
        /*0dec*/ 	.word	0x00000008
.L_58:


//--------------------- .nv.callgraph             --------------------------
	.section	.nv.callgraph,"",@"SHT_CUDA_CALLGRAPH"
	.align	4
	.sectionentsize	8
	.align		4
        /*0000*/ 	.word	0x00000000
	.align		4
        /*0004*/ 	.word	0xffffffff
	.align		4
        /*0008*/ 	.word	index@(_ZN7cutlass13device_kernelINS_4gemm6kernel13GemmUniversalIN4cute5tupleIJiiiiEEENS1_10collective13CollectiveMmaINS1_35MainloopSm100TmaUmmaWarpSpecializedILi20ELi2ELi4ENS5_IJNS4_1CILi2EEESB_NSA_ILi1EEEEEEEENS5_IJNSA_ILi64EEENSA_ILi256EEENSA_ILi32EEEEEENS_12float_e4m3_tENS5_IJlSC_lEEESJ_SK_NS4_8TiledMMAINS4_8MMA_AtomIJNS4_10MMA_TraitsINS4_19SM100_MMA_F8F6F4_SSEJSJ_SJ_fSF_SG_NS4_17integral_constantINS4_4UMMA5MajorELSR_0EEESS_NSP_INSQ_7ScaleInELST_0EEESU_EEEEEENS4_6LayoutINS5_IJSC_SC_SC_EEENS5_IJNSA_ILi0EEESZ_SZ_EEEEENS5_IJNS4_10UnderscoreES12_S12_EEEEENS4_23SM90_TMA_LOAD_MULTICASTENS4_14ComposedLayoutINS4_7SwizzleILi1ELi4ELi3EEENS4_18smem_ptr_flag_bitsILi8EEENSX_INS5_IJNSA_ILi8EEESH_EEENS5_IJSH_SC_EEEEEEEvNS4_8identityES15_S1F_vS1G_EENS_8epilogue10collective18CollectiveEpilogueINS1I_23Sm100TmaWarpSpecializedILi4ELi2ELi32ELb0ELb0EEEJSI_NS5_IJNSX_ISF_SC_EES1N_EEESJ_SK_SJ_SK_NS1I_6fusion15FusionCallbacksIS1M_NS1P_17LinearCombinationISJ_fSJ_fLNS_15FloatRoundStyleE2EEESI_S1O_JEEENS4_5SM1004TMEM4LOAD26SM100_TMEM_LOAD_16dp32b32xENS4_13SM90_TMA_LOADENS16_INS17_ILi2ELi4ELi3EEES1A_NSX_INS5_IJS1B_SF_EEENS5_IJSF_SC_EEEEEEENS4_39AutoVectorizingCopyWithAssumedAlignmentILi128EEENS4_14SM90_TMA_STOREES24_S26_S26_EEEvvEEEEvNT_6ParamsE)
	.align		4
        /*000c*/ 	.word	index@(__assertfail)
	.align		4
        /*0010*/ 	.word	0x00000000
	.align		4
        /*0014*/ 	.word	0xfffffffe
	.align		4
        /*0018*/ 	.word	0x00000000
	.align		4
        /*001c*/ 	.word	0xfffffffd
	.align		4
        /*0020*/ 	.word	0x00000000
	.align		4
        /*0024*/ 	.word	0xfffffffc


//--------------------- .nv.constant4             --------------------------
	.section	.nv.constant4,"a",@progbits
	.align	8
	.align		8
.nv.constant4:
        /*0000*/ 	.dword	__assertfail
	.align		8
        /*0008*/ 	.dword	__unnamed_1
	.align		8
        /*0010*/ 	.dword	__unnamed_2
	.align		8
        /*0018*/ 	.dword	__unnamed_3
	.align		8
        /*0020*/ 	.dword	_ZN39_INTERNAL_44a61617_4_k_cu_4e1c54f7_82664cuda3std3__45__cpo5beginE
	.align		8
        /*0028*/ 	.dword	_ZN39_INTERNAL_44a61617_4_k_cu_4e1c54f7_82664cuda3std3__45__cpo3endE
	.align		8
        /*0030*/ 	.dword	_ZN39_INTERNAL_44a61617_4_k_cu_4e1c54f7_82664cuda3std3__45__cpo6cbeginE
	.align		8
        /*0038*/ 	.dword	_ZN39_INTERNAL_44a61617_4_k_cu_4e1c54f7_82664cuda3std3__45__cpo4cendE
	.align		8
        /*0040*/ 	.dword	_ZN39_INTERNAL_44a61617_4_k_cu_4e1c54f7_82664cuda3std3__441_GLOBAL__N__44a61617_4_k_cu_4e1c54f7_82666ignoreE
	.align		8
        /*0048*/ 	.dword	_ZN39_INTERNAL_44a61617_4_k_cu_4e1c54f7_82664cuda3std3__419piecewise_constructE
	.align		8
        /*0050*/ 	.dword	_ZN39_INTERNAL_44a61617_4_k_cu_4e1c54f7_82664cuda3std3__48in_placeE
	.align		8
        /*0058*/ 	.dword	_ZN39_INTERNAL_44a61617_4_k_cu_4e1c54f7_82664cuda3std6ranges3__45__cpo4swapE
	.align		8
        /*0060*/ 	.dword	_ZN39_INTERNAL_44a61617_4_k_cu_4e1c54f7_82664cuda3std6ranges3__45__cpo9iter_moveE
	.align		8
        /*0068*/ 	.dword	_ZN39_INTERNAL_44a61617_4_k_cu_4e1c54f7_82664cute7productE
	.align		8
        /*0070*/ 	.dword	_ZN39_INTERNAL_44a61617_4_k_cu_4e1c54f7_82664cute1_E
	.align		8
        /*0078*/ 	.dword	$str$25
	.align		8
        /*0080*/ 	.dword	$str$26
	.align		8
        /*0088*/ 	.dword	$str$27
	.align		8
        /*0090*/ 	.dword	$str$28


//--------------------- .text._ZN7cutlass13device_kernelINS_4gemm6kernel13GemmUniversalIN4cute5tupleIJiiiiEEENS1_10collective13CollectiveMmaINS1_35MainloopSm100TmaUmmaWarpSpecializedILi20ELi2ELi4ENS5_IJNS4_1CILi2EEESB_NSA_ILi1EEEEEEEENS5_IJNSA_ILi64EEENSA_ILi256EEENSA_ILi32EEEEEENS_12float_e4m3_tENS5_IJlSC_lEEESJ_SK_NS4_8TiledMMAINS4_8MMA_AtomIJNS4_10MMA_TraitsINS4_19SM100_MMA_F8F6F4_SSEJSJ_SJ_fSF_SG_NS4_17integral_constantINS4_4UMMA5MajorELSR_0EEESS_NSP_INSQ_7ScaleInELST_0EEESU_EEEEEENS4_6LayoutINS5_IJSC_SC_SC_EEENS5_IJNSA_ILi0EEESZ_SZ_EEEEENS5_IJNS4_10UnderscoreES12_S12_EEEEENS4_23SM90_TMA_LOAD_MULTICASTENS4_14ComposedLayoutINS4_7SwizzleILi1ELi4ELi3EEENS4_18smem_ptr_flag_bitsILi8EEENSX_INS5_IJNSA_ILi8EEESH_EEENS5_IJSH_SC_EEEEEEEvNS4_8identityES15_S1F_vS1G_EENS_8epilogue10collective18CollectiveEpilogueINS1I_23Sm100TmaWarpSpecializedILi4ELi2ELi32ELb0ELb0EEEJSI_NS5_IJNSX_ISF_SC_EES1N_EEESJ_SK_SJ_SK_NS1I_6fusion15FusionCallbacksIS1M_NS1P_17LinearCombinationISJ_fSJ_fLNS_15FloatRoundStyleE2EEESI_S1O_JEEENS4_5SM1004TMEM4LOAD26SM100_TMEM_LOAD_16dp32b32xENS4_13SM90_TMA_LOADENS16_INS17_ILi2ELi4ELi3EEES1A_NSX_INS5_IJS1B_SF_EEENS5_IJSF_SC_EEEEEEENS4_39AutoVectorizingCopyWithAssumedAlignmentILi128EEENS4_14SM90_TMA_STOREES24_S26_S26_EEEvvEEEEvNT_6ParamsE --------------------------
	.section	.text._ZN7cutlass13device_kernelINS_4gemm6kernel13GemmUniversalIN4cute5tupleIJiiiiEEENS1_10collective13CollectiveMmaINS1_35MainloopSm100TmaUmmaWarpSpecializedILi20ELi2ELi4ENS5_IJNS4_1CILi2EEESB_NSA_ILi1EEEEEEEENS5_IJNSA_ILi64EEENSA_ILi256EEENSA_ILi32EEEEEENS_12float_e4m3_tENS5_IJlSC_lEEESJ_SK_NS4_8TiledMMAINS4_8MMA_AtomIJNS4_10MMA_TraitsINS4_19SM100_MMA_F8F6F4_SSEJSJ_SJ_fSF_SG_NS4_17integral_constantINS4_4UMMA5MajorELSR_0EEESS_NSP_INSQ_7ScaleInELST_0EEESU_EEEEEENS4_6LayoutINS5_IJSC_SC_SC_EEENS5_IJNSA_ILi0EEESZ_SZ_EEEEENS5_IJNS4_10UnderscoreES12_S12_EEEEENS4_23SM90_TMA_LOAD_MULTICASTENS4_14ComposedLayoutINS4_7SwizzleILi1ELi4ELi3EEENS4_18smem_ptr_flag_bitsILi8EEENSX_INS5_IJNSA_ILi8EEESH_EEENS5_IJSH_SC_EEEEEEEvNS4_8identityES15_S1F_vS1G_EENS_8epilogue10collective18CollectiveEpilogueINS1I_23Sm100TmaWarpSpecializedILi4ELi2ELi32ELb0ELb0EEEJSI_NS5_IJNSX_ISF_SC_EES1N_EEESJ_SK_SJ_SK_NS1I_6fusion15FusionCallbacksIS1M_NS1P_17LinearCombinationISJ_fSJ_fLNS_15FloatRoundStyleE2EEESI_S1O_JEEENS4_5SM1004TMEM4LOAD26SM100_TMEM_LOAD_16dp32b32xENS4_13SM90_TMA_LOADENS16_INS17_ILi2ELi4ELi3EEES1A_NSX_INS5_IJS1B_SF_EEENS5_IJSF_SC_EEEEEEENS4_39AutoVectorizingCopyWithAssumedAlignmentILi128EEENS4_14SM90_TMA_STOREES24_S26_S26_EEEvvEEEEvNT_6ParamsE,"ax",@progbits
	.align	128
.text._ZN7cutlass13device_kernelINS_4gemm6kernel13GemmUniversalIN4cute5tupleIJiiiiEEENS1_10collective13CollectiveMmaINS1_35MainloopSm100TmaUmmaWarpSpecializedILi20ELi2ELi4ENS5_IJNS4_1CILi2EEESB_NSA_ILi1EEEEEEEENS5_IJNSA_ILi64EEENSA_ILi256EEENSA_ILi32EEEEEENS_12float_e4m3_tENS5_IJlSC_lEEESJ_SK_NS4_8TiledMMAINS4_8MMA_AtomIJNS4_10MMA_TraitsINS4_19SM100_MMA_F8F6F4_SSEJSJ_SJ_fSF_SG_NS4_17integral_constantINS4_4UMMA5MajorELSR_0EEESS_NSP_INSQ_7ScaleInELST_0EEESU_EEEEEENS4_6LayoutINS5_IJSC_SC_SC_EEENS5_IJNSA_ILi0EEESZ_SZ_EEEEENS5_IJNS4_10UnderscoreES12_S12_EEEEENS4_23SM90_TMA_LOAD_MULTICASTENS4_14ComposedLayoutINS4_7SwizzleILi1ELi4ELi3EEENS4_18smem_ptr_flag_bitsILi8EEENSX_INS5_IJNSA_ILi8EEESH_EEENS5_IJSH_SC_EEEEEEEvNS4_8identityES15_S1F_vS1G_EENS_8epilogue10collective18CollectiveEpilogueINS1I_23Sm100TmaWarpSpecializedILi4ELi2ELi32ELb0ELb0EEEJSI_NS5_IJNSX_ISF_SC_EES1N_EEESJ_SK_SJ_SK_NS1I_6fusion15FusionCallbacksIS1M_NS1P_17LinearCombinationISJ_fSJ_fLNS_15FloatRoundStyleE2EEESI_S1O_JEEENS4_5SM1004TMEM4LOAD26SM100_TMEM_LOAD_16dp32b32xENS4_13SM90_TMA_LOADENS16_INS17_ILi2ELi4ELi3EEES1A_NSX_INS5_IJS1B_SF_EEENS5_IJSF_SC_EEEEEEENS4_39AutoVectorizingCopyWithAssumedAlignmentILi128EEENS4_14SM90_TMA_STOREES24_S26_S26_EEEvvEEEEvNT_6ParamsE:
        .type           _ZN7cutlass13device_kernelINS_4gemm6kernel13GemmUniversalIN4cute5tupleIJiiiiEEENS1_10collective13CollectiveMmaINS1_35MainloopSm100TmaUmmaWarpSpecializedILi20ELi2ELi4ENS5_IJNS4_1CILi2EEESB_NSA_ILi1EEEEEEEENS5_IJNSA_ILi64EEENSA_ILi256EEENSA_ILi32EEEEEENS_12float_e4m3_tENS5_IJlSC_lEEESJ_SK_NS4_8TiledMMAINS4_8MMA_AtomIJNS4_10MMA_TraitsINS4_19SM100_MMA_F8F6F4_SSEJSJ_SJ_fSF_SG_NS4_17integral_constantINS4_4UMMA5MajorELSR_0EEESS_NSP_INSQ_7ScaleInELST_0EEESU_EEEEEENS4_6LayoutINS5_IJSC_SC_SC_EEENS5_IJNSA_ILi0EEESZ_SZ_EEEEENS5_IJNS4_10UnderscoreES12_S12_EEEEENS4_23SM90_TMA_LOAD_MULTICASTENS4_14ComposedLayoutINS4_7SwizzleILi1ELi4ELi3EEENS4_18smem_ptr_flag_bitsILi8EEENSX_INS5_IJNSA_ILi8EEESH_EEENS5_IJSH_SC_EEEEEEEvNS4_8identityES15_S1F_vS1G_EENS_8epilogue10collective18CollectiveEpilogueINS1I_23Sm100TmaWarpSpecializedILi4ELi2ELi32ELb0ELb0EEEJSI_NS5_IJNSX_ISF_SC_EES1N_EEESJ_SK_SJ_SK_NS1I_6fusion15FusionCallbacksIS1M_NS1P_17LinearCombinationISJ_fSJ_fLNS_15FloatRoundStyleE2EEESI_S1O_JEEENS4_5SM1004TMEM4LOAD26SM100_TMEM_LOAD_16dp32b32xENS4_13SM90_TMA_LOADENS16_INS17_ILi2ELi4ELi3EEES1A_NSX_INS5_IJS1B_SF_EEENS5_IJSF_SC_EEEEEEENS4_39AutoVectorizingCopyWithAssumedAlignmentILi128EEENS4_14SM90_TMA_STOREES24_S26_S26_EEEvvEEEEvNT_6ParamsE,@function
        .size           _ZN7cutlass13device_kernelINS_4gemm6kernel13GemmUniversalIN4cute5tupleIJiiiiEEENS1_10collective13CollectiveMmaINS1_35MainloopSm100TmaUmmaWarpSpecializedILi20ELi2ELi4ENS5_IJNS4_1CILi2EEESB_NSA_ILi1EEEEEEEENS5_IJNSA_ILi64EEENSA_ILi256EEENSA_ILi32EEEEEENS_12float_e4m3_tENS5_IJlSC_lEEESJ_SK_NS4_8TiledMMAINS4_8MMA_AtomIJNS4_10MMA_TraitsINS4_19SM100_MMA_F8F6F4_SSEJSJ_SJ_fSF_SG_NS4_17integral_constantINS4_4UMMA5MajorELSR_0EEESS_NSP_INSQ_7ScaleInELST_0EEESU_EEEEEENS4_6LayoutINS5_IJSC_SC_SC_EEENS5_IJNSA_ILi0EEESZ_SZ_EEEEENS5_IJNS4_10UnderscoreES12_S12_EEEEENS4_23SM90_TMA_LOAD_MULTICASTENS4_14ComposedLayoutINS4_7SwizzleILi1ELi4ELi3EEENS4_18smem_ptr_flag_bitsILi8EEENSX_INS5_IJNSA_ILi8EEESH_EEENS5_IJSH_SC_EEEEEEEvNS4_8identityES15_S1F_vS1G_EENS_8epilogue10collective18CollectiveEpilogueINS1I_23Sm100TmaWarpSpecializedILi4ELi2ELi32ELb0ELb0EEEJSI_NS5_IJNSX_ISF_SC_EES1N_EEESJ_SK_SJ_SK_NS1I_6fusion15FusionCallbacksIS1M_NS1P_17LinearCombinationISJ_fSJ_fLNS_15FloatRoundStyleE2EEESI_S1O_JEEENS4_5SM1004TMEM4LOAD26SM100_TMEM_LOAD_16dp32b32xENS4_13SM90_TMA_LOADENS16_INS17_ILi2ELi4ELi3EEES1A_NSX_INS5_IJS1B_SF_EEENS5_IJSF_SC_EEEEEEENS4_39AutoVectorizingCopyWithAssumedAlignmentILi128EEENS4_14SM90_TMA_STOREES24_S26_S26_EEEvvEEEEvNT_6ParamsE,(.L_x_226 - _ZN7cutlass13device_kernelINS_4gemm6kernel13GemmUniversalIN4cute5tupleIJiiiiEEENS1_10collective13CollectiveMmaINS1_35MainloopSm100TmaUmmaWarpSpecializedILi20ELi2ELi4ENS5_IJNS4_1CILi2EEESB_NSA_ILi1EEEEEEEENS5_IJNSA_ILi64EEENSA_ILi256EEENSA_ILi32EEEEEENS_12float_e4m3_tENS5_IJlSC_lEEESJ_SK_NS4_8TiledMMAINS4_8MMA_AtomIJNS4_10MMA_TraitsINS4_19SM100_MMA_F8F6F4_SSEJSJ_SJ_fSF_SG_NS4_17integral_constantINS4_4UMMA5MajorELSR_0EEESS_NSP_INSQ_7ScaleInELST_0EEESU_EEEEEENS4_6LayoutINS5_IJSC_SC_SC_EEENS5_IJNSA_ILi0EEESZ_SZ_EEEEENS5_IJNS4_10UnderscoreES12_S12_EEEEENS4_23SM90_TMA_LOAD_MULTICASTENS4_14ComposedLayoutINS4_7SwizzleILi1ELi4ELi3EEENS4_18smem_ptr_flag_bitsILi8EEENSX_INS5_IJNSA_ILi8EEESH_EEENS5_IJSH_SC_EEEEEEEvNS4_8identityES15_S1F_vS1G_EENS_8epilogue10collective18CollectiveEpilogueINS1I_23Sm100TmaWarpSpecializedILi4ELi2ELi32ELb0ELb0EEEJSI_NS5_IJNSX_ISF_SC_EES1N_EEESJ_SK_SJ_SK_NS1I_6fusion15FusionCallbacksIS1M_NS1P_17LinearCombinationISJ_fSJ_fLNS_15FloatRoundStyleE2EEESI_S1O_JEEENS4_5SM1004TMEM4LOAD26SM100_TMEM_LOAD_16dp32b32xENS4_13SM90_TMA_LOADENS16_INS17_ILi2ELi4ELi3EEES1A_NSX_INS5_IJS1B_SF_EEENS5_IJSF_SC_EEEEEEENS4_39AutoVectorizingCopyWithAssumedAlignmentILi128EEENS4_14SM90_TMA_STOREES24_S26_S26_EEEvvEEEEvNT_6ParamsE)
        .other          _ZN7cutlass13device_kernelINS_4gemm6kernel13GemmUniversalIN4cute5tupleIJiiiiEEENS1_10collective13CollectiveMmaINS1_35MainloopSm100TmaUmmaWarpSpecializedILi20ELi2ELi4ENS5_IJNS4_1CILi2EEESB_NSA_ILi1EEEEEEEENS5_IJNSA_ILi64EEENSA_ILi256EEENSA_ILi32EEEEEENS_12float_e4m3_tENS5_IJlSC_lEEESJ_SK_NS4_8TiledMMAINS4_8MMA_AtomIJNS4_10MMA_TraitsINS4_19SM100_MMA_F8F6F4_SSEJSJ_SJ_fSF_SG_NS4_17integral_constantINS4_4UMMA5MajorELSR_0EEESS_NSP_INSQ_7ScaleInELST_0EEESU_EEEEEENS4_6LayoutINS5_IJSC_SC_SC_EEENS5_IJNSA_ILi0EEESZ_SZ_EEEEENS5_IJNS4_10UnderscoreES12_S12_EEEEENS4_23SM90_TMA_LOAD_MULTICASTENS4_14ComposedLayoutINS4_7SwizzleILi1ELi4ELi3EEENS4_18smem_ptr_flag_bitsILi8EEENSX_INS5_IJNSA_ILi8EEESH_EEENS5_IJSH_SC_EEEEEEEvNS4_8identityES15_S1F_vS1G_EENS_8epilogue10collective18CollectiveEpilogueINS1I_23Sm100TmaWarpSpecializedILi4ELi2ELi32ELb0ELb0EEEJSI_NS5_IJNSX_ISF_SC_EES1N_EEESJ_SK_SJ_SK_NS1I_6fusion15FusionCallbacksIS1M_NS1P_17LinearCombinationISJ_fSJ_fLNS_15FloatRoundStyleE2EEESI_S1O_JEEENS4_5SM1004TMEM4LOAD26SM100_TMEM_LOAD_16dp32b32xENS4_13SM90_TMA_LOADENS16_INS17_ILi2ELi4ELi3EEES1A_NSX_INS5_IJS1B_SF_EEENS5_IJSF_SC_EEEEEEENS4_39AutoVectorizingCopyWithAssumedAlignmentILi128EEENS4_14SM90_TMA_STOREES24_S26_S26_EEEvvEEEEvNT_6ParamsE,@"STO_CUDA_ENTRY STV_DEFAULT"
_ZN7cutlass13device_kernelINS_4gemm6kernel13GemmUniversalIN4cute5tupleIJiiiiEEENS1_10collective13CollectiveMmaINS1_35MainloopSm100TmaUmmaWarpSpecializedILi20ELi2ELi4ENS5_IJNS4_1CILi2EEESB_NSA_ILi1EEEEEEEENS5_IJNSA_ILi64EEENSA_ILi256EEENSA_ILi32EEEEEENS_12float_e4m3_tENS5_IJlSC_lEEESJ_SK_NS4_8TiledMMAINS4_8MMA_AtomIJNS4_10MMA_TraitsINS4_19SM100_MMA_F8F6F4_SSEJSJ_SJ_fSF_SG_NS4_17integral_constantINS4_4UMMA5MajorELSR_0EEESS_NSP_INSQ_7ScaleInELST_0EEESU_EEEEEENS4_6LayoutINS5_IJSC_SC_SC_EEENS5_IJNSA_ILi0EEESZ_SZ_EEEEENS5_IJNS4_10UnderscoreES12_S12_EEEEENS4_23SM90_TMA_LOAD_MULTICASTENS4_14ComposedLayoutINS4_7SwizzleILi1ELi4ELi3EEENS4_18smem_ptr_flag_bitsILi8EEENSX_INS5_IJNSA_ILi8EEESH_EEENS5_IJSH_SC_EEEEEEEvNS4_8identityES15_S1F_vS1G_EENS_8epilogue10collective18CollectiveEpilogueINS1I_23Sm100TmaWarpSpecializedILi4ELi2ELi32ELb0ELb0EEEJSI_NS5_IJNSX_ISF_SC_EES1N_EEESJ_SK_SJ_SK_NS1I_6fusion15FusionCallbacksIS1M_NS1P_17LinearCombinationISJ_fSJ_fLNS_15FloatRoundStyleE2EEESI_S1O_JEEENS4_5SM1004TMEM4LOAD26SM100_TMEM_LOAD_16dp32b32xENS4_13SM90_TMA_LOADENS16_INS17_ILi2ELi4ELi3EEES1A_NSX_INS5_IJS1B_SF_EEENS5_IJSF_SC_EEEEEEENS4_39AutoVectorizingCopyWithAssumedAlignmentILi128EEENS4_14SM90_TMA_STOREES24_S26_S26_EEEvvEEEEvNT_6ParamsE:
[----:B------:R-:W1:Y:S01]  /*0000*/  LDC R1, c[0x0][0x37c] ;  /* 0x0000df00ff017b82 */ /* 0x000e620000000800 */
[----:B------:R-:W2:Y:S01]  /*0010*/  S2R R95, SR_TID.X ;  /* 0x00000000005f7919 */ /* 0x000ea20000002100 */
[----:B------:R-:W3:Y:S01]  /*0020*/  LDCU.64 UR8, c[0x0][0x890] ;  /* 0x00011200ff0877ac */ /* 0x000ee20008000a00 */
[----:B------:R-:W-:Y:S02]  /*0030*/  PRMT R85, RZ, 0x7610, R85 ;  /* 0x00007610ff557816 */ /* 0x000fe40000000055 */
[----:B------:R-:W-:Y:S01]  /*0040*/  ELECT P3, URZ, PT ;  /* 0x0000000000ff782f */ /* 0x000fe20003860000 */
[----:B---3--:R-:W-:-:S04]  /*0050*/  UISETP.NE.U32.AND UP0, UPT, UR8, URZ, UPT ;  /* 0x000000ff0800728c */ /* 0x008fc8000bf05070 */
[----:B------:R-:W-:Y:S01]  /*0060*/  UISETP.NE.AND.EX UP0, UPT, UR9, URZ, UPT, UP0 ;  /* 0x000000ff0900728c */ /* 0x000fe2000bf05300 */
[----:B--2---:R-:W-:-:S05]  /*0070*/  SHF.R.U32.HI R86, RZ, 0x5, R95 ;  /* 0x00000005ff567819 */ /* 0x004fca000001165f */
[----:B------:R-:W2:Y:S02]  /*0080*/  SHFL.IDX PT, R0, R86, RZ, 0x1f ;  /* 0x00001fff56007589 */ /* 0x000ea400000e0000 */
[----:B--2---:R-:W-:Y:S01]  /*0090*/  R2UR UR17, R0 ;  /* 0x00000000001172ca */ /* 0x004fe200000e0000 */
[----:B-1----:R-:W-:-:S14]  /*00a0*/  BRA.U UP0, `(.L_x_0) ;  /* 0x0000000100307547 */ /* 0x002fdc000b800000 */
[----:B------:R-:W1:Y:S02]  /*00b0*/  LDCU.64 UR4, c[0x0][0x888] ;  /* 0x00011100ff0477ac */ /* 0x000e640008000a00 */
[----:B-1----:R-:W-:-:S04]  /*00c0*/  UISETP.NE.U32.AND UP0, UPT, UR4, URZ, UPT ;  /* 0x000000ff0400728c */ /* 0x002fc8000bf05070 */
[----:B------:R-:W-:-:S09]  /*00d0*/  UISETP.NE.AND.EX UP0, UPT, UR5, URZ, UPT, UP0 ;  /* 0x000000ff0500728c */ /* 0x000fd2000bf05300 */
[----:B------:R-:W-:Y:S05]  /*00e0*/  BRA.U !UP0, `(.L_x_1) ;  /* 0x0000000108147547 */ /* 0x000fea000b800000 */
[----:B------:R-:W1:Y:S01]  /*00f0*/  LDC.64 R2, c[0x0][0x888] ;  /* 0x00022200ff027b82 */ /* 0x000e620000000a00 */
[----:B------:R-:W1:Y:S02]  /*0100*/  LDCU.64 UR4, c[0x0][0x358] ;  /* 0x00006b00ff0477ac */ /* 0x000e640008000a00 */
[----:B-1----:R1:W5:Y:S01]  /*0110*/  LDG.E R41, desc[UR4][R2.64] ;  /* 0x0000000402297981 */ /* 0x002362000c1e1900 */
[----:B------:R-:W-:Y:S01]  /*0120*/  HFMA2 R85, -RZ, RZ, 0, 5.9604644775390625e-08 ;  /* 0x00000001ff557431 */ /* 0x000fe200000001ff */
[----:B------:R-:W-:Y:S05]  /*0130*/  BRA `(.L_x_0) ;  /* 0x00000000000c7947 */ /* 0x000fea0003800000 */
.L_x_1:
[----:B------:R-:W1:Y:S01]  /*0140*/  LDCU UR4, c[0x0][0x880] ;  /* 0x00011000ff0477ac */ /* 0x000e620008000800 */
[----:B------:R-:W-:Y:S01]  /*0150*/  HFMA2 R85, -RZ, RZ, 0, 5.9604644775390625e-08 ;  /* 0x00000001ff557431 */ /* 0x000fe200000001ff */
[----:B-1----:R-:W-:-:S07]  /*0160*/  MOV R41, UR4 ;  /* 0x0000000400297c02 */ /* 0x002fce0008000f00 */
.L_x_0:
[----:B------:R-:W2:Y:S02]  /*0170*/  LDCU.64 UR4, c[0x0][0x8b0] ;  /* 0x00011600ff0477ac */ /* 0x000ea40008000a00 */
[----:B--2---:R-:W-:-:S04]  /*0180*/  UISETP.NE.U32.AND UP0, UPT, UR4, URZ, UPT ;  /* 0x000000ff0400728c */ /* 0x004fc8000bf05070 */
[----:B------:R-:W-:-:S09]  /*0190*/  UISETP.NE.AND.EX UP0, UPT, UR5, URZ, UPT, UP0 ;  /* 0x000000ff0500728c */ /* 0x000fd2000bf05300 */
[----:B------:R-:W-:Y:S05]  /*01a0*/  BRA.U UP0, `(.L_x_2) ;  /* 0x0000000100287547 */ /* 0x000fea000b800000 */
[----:B------:R-:W2:Y:S02]  /*01b0*/  LDCU.64 UR4, c[0x0][0x8a8] ;  /* 0x00011500ff0477ac */ /* 0x000ea40008000a00 */
[----:B--2---:R-:W-:-:S04]  /*01c0*/  UISETP.NE.U32.AND UP0, UPT, UR4, URZ, UPT ;  /* 0x000000ff0400728c */ /* 0x004fc8000bf05070 */
[----:B------:R-:W-:-:S09]  /*01d0*/  UISETP.NE.AND.EX UP0, UPT, UR5, URZ, UPT, UP0 ;  /* 0x000000ff0500728c */ /* 0x000fd2000bf05300 */
[----:B------:R-:W-:Y:S05]  /*01e0*/  BRA.U !UP0, `(.L_x_3) ;  /* 0x0000000108107547 */ /* 0x000fea000b800000 */
[----:B------:R-:W2:Y:S01]  /*01f0*/  LDC.64 R38, c[0x0][0x8a8] ;  /* 0x00022a00ff267b82 */ /* 0x000ea20000000a00 */
[----:B------:R-:W2:Y:S02]  /*0200*/  LDCU.64 UR4, c[0x0][0x358] ;  /* 0x00006b00ff0477ac */ /* 0x000ea40008000a00 */
[----:B--2---:R2:W5:Y:S01]  /*0210*/  LDG.E R38, desc[UR4][R38.64] ;  /* 0x0000000426267981 */ /* 0x004562000c1e1900 */
[----:B------:R-:W-:Y:S05]  /*0220*/  BRA `(.L_x_2) ;  /* 0x0000000000087947 */ /* 0x000fea0003800000 */
.L_x_3:
[----:B------:R-:W2:Y:S02]  /*0230*/  LDCU UR4, c[0x0][0x8a0] ;  /* 0x00011400ff0477ac */ /* 0x000ea40008000800 */
[----:B--2---:R-:W-:Y:S02]  /*0240*/  MOV R38, UR4 ;  /* 0x0000000400267c02 */ /* 0x004fe40008000f00 */
.L_x_2:
[----:B------:R-:W-:Y:S01]  /*0250*/  IMAD.U32 R0, RZ, RZ, UR17 ;  /* 0x00000011ff007e24 */ /* 0x000fe2000f8e00ff */
[----:B------:R-:W-:Y:S04]  /*0260*/  BSSY.RECONVERGENT B0, `(.L_x_4) ;  /* 0x000000c000007945 */ /* 0x000fe80003800200 */
[C---:B------:R-:W-:Y:S02]  /*0270*/  ISETP.NE.OR P1, PT, R0.reuse, 0x1, !P3 ;  /* 0x000000010000780c */ /* 0x040fe40005f25670 */
[----:B------:R-:W-:-:S11]  /*0280*/  ISETP.NE.OR P0, PT, R0, 0x3, !P3 ;  /* 0x000000030000780c */ /* 0x000fd60005f05670 */
[----:B------:R-:W-:Y:S05]  /*0290*/  @P1 BRA `(.L_x_5) ;  /* 0x0000000000201947 */ /* 0x000fea0003800000 */
[----:B------:R-:W3:Y:S02]  /*02a0*/  LDCU.64 UR4, c[0x0][0x348] ;  /* 0x00006900ff0477ac */ /* 0x000ee40008000a00 */
[----:B---3--:R-:W-:Y:S02]  /*02b0*/  UIADD3 UR6, UP1, UPT, UR4, 0x80, URZ ;  /* 0x0000008004067890 */ /* 0x008fe4000ff3e0ff */
[----:B------:R-:W-:Y:S02]  /*02c0*/  UIADD3 UR4, UP0, UPT, UR4, 0x180, URZ ;  /* 0x0000018004047890 */ /* 0x000fe4000ff1e0ff */
[----:B------:R-:W-:Y:S02]  /*02d0*/  UIADD3.X UR7, UPT, UPT, URZ, UR5, URZ, UP1, !UPT ;  /* 0x00000005ff077290 */ /* 0x000fe40008ffe4ff */
[----:B------:R-:W-:-:S07]  /*02e0*/  UIADD3.X UR5, UPT, UPT, URZ, UR5, URZ, UP0, !UPT ;  /* 0x00000005ff057290 */ /* 0x000fce00087fe4ff */
[----:B------:R3:W-:Y:S02]  /*02f0*/  UTMACCTL.PF [UR6] ;  /* 0x00000000060079b9 */ /* 0x0007e40008040000 */
[----:B------:R3:W-:Y:S02]  /*0300*/  UTMACCTL.PF [UR4] ;  /* 0x00000000040079b9 */ /* 0x0007e40008040000 */
[----:B---3--:R-:W-:Y:S01]  /*0310*/  NOP ;  /* 0x0000000000007918 */ /* 0x008fe20000000000 */
.L_x_5:
[----:B------:R-:W-:Y:S05]  /*0320*/  BSYNC.RECONVERGENT B0 ;  /* 0x0000000000007941 */ /* 0x000fea0003800200 */
.L_x_4:
[----:B------:R-:W-:Y:S04]  /*0330*/  BSSY.RECONVERGENT B0, `(.L_x_6) ;  /* 0x000000a000007945 */ /* 0x000fe80003800200 */
        /* <DEDUP_REMOVED lines=9> */
.L_x_7:
[----:B------:R-:W-:Y:S05]  /*03d0*/  BSYNC.RECONVERGENT B0 ;  /* 0x0000000000007941 */ /* 0x000fea0003800200 */
.L_x_6:
[----:B------:R-:W3:Y:S01]  /*03e0*/  LDCU.64 UR4, c[0x0][0x888] ;  /* 0x00011100ff0477ac */ /* 0x000ee20008000a00 */
[----:B------:R-:W-:Y:S02]  /*03f0*/  UISETP.EQ.U32.AND UP1, UPT, UR8, URZ, UPT ;  /* 0x000000ff0800728c */ /* 0x000fe4000bf22070 */
[----:B------:R-:W-:Y:S02]  /*0400*/  UPLOP3.LUT UP3, UPT, UPT, UPT, UPT, 0x80, 0x8 ;  /* 0x000000000008789c */ /* 0x000fe40003f6f070 */
[----:B---3--:R-:W-:-:S04]  /*0410*/  UISETP.NE.U32.AND UP0, UPT, UR4, URZ, UPT ;  /* 0x000000ff0400728c */ /* 0x008fc8000bf05070 */
[----:B------:R-:W-:-:S04]  /*0420*/  UISETP.NE.AND.EX UP0, UPT, UR5, URZ, UPT, UP0 ;  /* 0x000000ff0500728c */ /* 0x000fc8000bf05300 */
[----:B------:R-:W-:-:S04]  /*0430*/  UISETP.EQ.OR.EX UP2, UPT, UR9, URZ, !UP0, UP1 ;  /* 0x000000ff0900728c */ /* 0x000fc8000c742710 */
[----:B------:R-:W-:-:S06]  /*0440*/  UP2UR UR4, UPR, URZ, 0x4 ;  /* 0x00000004ff047883 */ /* 0x000fcc0008000000 */
[----:B------:R-:W-:Y:S01]  /*0450*/  MOV R88, UR4 ;  /* 0x0000000400587c02 */ /* 0x000fe20008000f00 */
[----:B------:R-:W-:Y:S06]  /*0460*/  BRA.U !UP2, `(.L_x_8) ;  /* 0x000000010a207547 */ /* 0x000fec000b800000 */
[----:B------:R-:W-:Y:S01]  /*0470*/  UISETP.NE.U32.AND UP1, UPT, UR8, URZ, UPT ;  /* 0x000000ff0800728c */ /* 0x000fe2000bf25070 */
[----:B-----5:R-:W-:Y:S01]  /*0480*/  FSETP.NEU.AND P0, PT, R41, RZ, PT ;  /* 0x000000ff2900720b */ /* 0x020fe20003f0d000 */
[----:B------:R-:W-:Y:S02]  /*0490*/  USEL UR4, URZ, 0xffffffff, UP0 ;  /* 0xffffffffff047887 */ /* 0x000fe40008000000 */
[----:B------:R-:W-:-:S10]  /*04a0*/  UISETP.NE.AND.EX UP1, UPT, UR9, URZ, UPT, UP1 ;  /* 0x000000ff0900728c */ /* 0x000fd4000bf25310 */
[----:B------:R-:W-:Y:S01]  /*04b0*/  VOTEU.ANY UP0, P0 ;  /* 0x0000000000ff7886 */ /* 0x000fe20000000100 */
[----:B------:R-:W-:-:S04]  /*04c0*/  @!UP1 USEL UR4, URZ, 0xffffffff, UP0 ;  /* 0xffffffffff049887 */ /* 0x000fc80008000000 */
[----:B------:R-:W-:-:S04]  /*04d0*/  ULOP3.LUT UR4, UR4, 0x1, URZ, 0xc0, !UPT ;  /* 0x0000000104047892 */ /* 0x000fc8000f8ec0ff */
[----:B------:R-:W-:-:S11]  /*04e0*/  UISETP.NE.U32.AND UP3, UPT, UR4, 0x1, UPT ;  /* 0x000000010400788c */ /* 0x000fd6000bf65070 */
.L_x_8:
[----:B-1----:R-:W1:Y:S01]  /*04f0*/  SHFL.IDX PT, R2, R86, RZ, 0x1f ;  /* 0x00001fff56027589 */ /* 0x002e6200000e0000 */
[----:B------:R-:W-:-:S04]  /*0500*/  UISETP.NE.AND UP0, UPT, UR17, 0x2, UPT ;  /* 0x000000021100788c */ /* 0x000fc8000bf05270 */
[----:B------:R-:W-:Y:S01]  /*0510*/  USEL UR48, URZ, 0x1, UP0 ;  /* 0x00000001ff307887 */ /* 0x000fe20008000000 */
[----:B-1----:R-:W-:-:S13]  /*0520*/  ISETP.NE.AND P0, PT, R2, RZ, PT ;  /* 0x000000ff0200720c */ /* 0x002fda0003f05270 */
[----:B------:R-:W-:Y:S05]  /*0530*/  @P0 BRA `(.L_x_9) ;  /* 0x0000000000e40947 */ /* 0x000fea0003800000 */
[----:B------:R-:W-:Y:S01]  /*0540*/  ELECT P0, URZ, PT ;  /* 0x0000000000ff782f */ /* 0x000fe20003800000 */
[----:B------:R-:W-:-:S12]  /*0550*/  BSSY.RECONVERGENT B0, `(.L_x_9) ;  /* 0x0000037000007945 */ /* 0x000fd80003800200 */
[----:B------:R-:W-:Y:S05]  /*0560*/  @!P0 BRA `(.L_x_10) ;  /* 0x0000000000d48947 */ /* 0x000fea0003800000 */
[----:B------:R-:W1:Y:S01]  /*0570*/  S2UR UR4, SR_CgaCtaId ;  /* 0x00000000000479c3 */ /* 0x000e620000008800 */
[----:B------:R-:W-:Y:S01]  /*0580*/  UMOV UR5, 0x400 ;  /* 0x0000040000057882 */ /* 0x000fe20000000000 */
[----:B------:R-:W-:Y:S01]  /*0590*/  UMOV UR8, 0x1 ;  /* 0x0000000100087882 */ /* 0x000fe20000000000 */
[----:B------:R-:W-:Y:S01]  /*05a0*/  UMOV UR6, 0x3 ;  /* 0x0000000300067882 */ /* 0x000fe20000000000 */
[----:B------:R-:W-:-:S04]  /*05b0*/  UIADD3 UR8, UPT, UPT, -UR8, 0x100000, URZ ;  /* 0x0010000008087890 */ /* 0x000fc8000fffe1ff */
[----:B------:R-:W-:Y:S02]  /*05c0*/  USHF.L.U32 UR9, UR8, 0xb, URZ ;  /* 0x0000000b08097899 */ /* 0x000fe400080006ff */
[----:B------:R-:W-:Y:S02]  /*05d0*/  USHF.L.U32 UR8, UR8, 0x1, URZ ;  /* 0x0000000108087899 */ /* 0x000fe400080006ff */
[----:B------:R-:W-:-:S04]  /*05e0*/  UIADD3 UR6, UPT, UPT, -UR6, 0x100000, URZ ;  /* 0x0010000006067890 */ /* 0x000fc8000fffe1ff */
[----:B------:R-:W-:Y:S02]  /*05f0*/  USHF.L.U32 UR7, UR6, 0xb, URZ ;  /* 0x0000000b06077899 */ /* 0x000fe400080006ff */
[----:B------:R-:W-:Y:S02]  /*0600*/  USHF.L.U32 UR6, UR6, 0x1, URZ ;  /* 0x0000000106067899 */ /* 0x000fe400080006ff */
[----:B-1----:R-:W-:Y:S01]  /*0610*/  ULEA UR4, UR4, UR5, 0x18 ;  /* 0x0000000504047291 */ /* 0x002fe2000f8ec0ff */
[----:B------:R-:W1:Y:S11]  /*0620*/  FENCE.VIEW.ASYNC.S ;  /* 0x00000000000073c6 */ /* 0x000e760000000000 */
[----:B-1----:R1:W3:Y:S01]  /*0630*/  SYNCS.EXCH.64 URZ, [UR4], UR8 ;  /* 0x0000000804ff75b2 */ /* 0x0022e20008000100 */
[----:B------:R1:W4:Y:S01]  /*0640*/  SYNCS.EXCH.64 URZ, [UR4+0xa0], UR6 ;  /* 0x0000a00604ff75b2 */ /* 0x0003220008000100 */
[----:B------:R1:W1:Y:S01]  /*0650*/  SYNCS.EXCH.64 URZ, [UR4+0x8], UR8 ;  /* 0x0000080804ff75b2 */ /* 0x0002620008000100 */
        /* <DEDUP_REMOVED lines=37> */
[----:B---34-:R-:W-:Y:S01]  /*08b0*/  NOP ;  /* 0x0000000000007918 */ /* 0x018fe20000000000 */
.L_x_10:
[----:B-1----:R-:W-:Y:S05]  /*08c0*/  BSYNC.RECONVERGENT B0 ;  /* 0x0000000000007941 */ /* 0x002fea0003800200 */
.L_x_9:
[----:B------:R-:W1:Y:S01]  /*08d0*/  SHFL.IDX PT, R2, R86, RZ, 0x1f ;  /* 0x00001fff56027589 */ /* 0x000e6200000e0000 */
[----:B------:R-:W-:Y:S01]  /*08e0*/  NOP ;  /* 0x0000000000007918 */ /* 0x000fe20000000000 */
[----:B-1----:R-:W-:-:S13]  /*08f0*/  ISETP.NE.AND P0, PT, R2, 0x1, PT ;  /* 0x000000010200780c */ /* 0x002fda0003f05270 */
[----:B------:R-:W-:Y:S05]  /*0900*/  @P0 BRA `(.L_x_11) ;  /* 0x0000000000580947 */ /* 0x000fea0003800000 */
        /* <DEDUP_REMOVED lines=9> */
[----:B------:R-:W-:Y:S01]  /*09a0*/  USHF.L.U32 UR6, UR6, 0x1, URZ ;  /* 0x0000000106067899 */ /* 0x000fe200080006ff */
[----:B------:R-:W-:Y:S01]  /*09b0*/  ELECT P0, URZ, PT ;  /* 0x0000000000ff782f */ /* 0x000fe20003800000 */
[----:B-1----:R-:W-:Y:S01]  /*09c0*/  ULEA UR4, UR4, UR5, 0x18 ;  /* 0x0000000504047291 */ /* 0x002fe2000f8ec0ff */
[----:B------:R-:W1:Y:S11]  /*09d0*/  FENCE.VIEW.ASYNC.S ;  /* 0x00000000000073c6 */ /* 0x000e760000000000 */
[----:B-1----:R1:W3:Y:S01]  /*09e0*/  SYNCS.EXCH.64 URZ, [UR4+0x140], UR8 ;  /* 0x0001400804ff75b2 */ /* 0x0022e20008000100 */
[----:B------:R1:W4:Y:S01]  /*09f0*/  SYNCS.EXCH.64 URZ, [UR4+0x160], UR6 ;  /* 0x0001600604ff75b2 */ /* 0x0003220008000100 */
[----:B------:R1:W1:Y:S01]  /*0a00*/  SYNCS.EXCH.64 URZ, [UR4+0x148], UR8 ;  /* 0x0001480804ff75b2 */ /* 0x0002620008000100 */
[----:B------:R1:W1:Y:S01]  /*0a10*/  SYNCS.EXCH.64 URZ, [UR4+0x168], UR6 ;  /* 0x0001680604ff75b2 */ /* 0x0002620008000100 */
[----:B------:R1:W1:Y:S01]  /*0a20*/  SYNCS.EXCH.64 URZ, [UR4+0x150], UR8 ;  /* 0x0001500804ff75b2 */ /* 0x0002620008000100 */
[----:B------:R1:W1:Y:S01]  /*0a30*/  SYNCS.EXCH.64 URZ, [UR4+0x170], UR6 ;  /* 0x0001700604ff75b2 */ /* 0x0002620008000100 */
[----:B------:R1:W1:Y:S01]  /*0a40*/  SYNCS.EXCH.64 URZ, [UR4+0x158], UR8 ;  /* 0x0001580804ff75b2 */ /* 0x0002620008000100 */
[----:B------:R1:W1:Y:S01]  /*0a50*/  SYNCS.EXCH.64 URZ, [UR4+0x178], UR6 ;  /* 0x0001780604ff75b2 */ /* 0x0002620008000100 */
[----:B------:R-:W-:Y:S01]  /*0a60*/  NOP ;  /* 0x0000000000007918 */ /* 0x000fe20000000000 */
.L_x_11:
[----:B------:R-:W2:Y:S01]  /*0a70*/  SHFL.IDX PT, R2, R86, RZ, 0x1f ;  /* 0x00001fff56027589 */ /* 0x000ea200000e0000 */
[----:B------:R-:W-:Y:S01]  /*0a80*/  NOP ;  /* 0x0000000000007918 */ /* 0x000fe20000000000 */
[----:B--2---:R-:W-:-:S13]  /*0a90*/  ISETP.NE.AND P0, PT, R2, 0x3, PT ;  /* 0x000000030200780c */ /* 0x004fda0003f05270 */
[----:B------:R-:W-:Y:S05]  /*0aa0*/  @P0 BRA `(.L_x_12) ;  /* 0x0000000000300947 */ /* 0x000fea0003800000 */
[----:B-1----:R-:W1:Y:S01]  /*0ab0*/  S2UR UR6, SR_CgaCtaId ;  /* 0x00000000000679c3 */ /* 0x002e620000008800 */
[----:B------:R-:W-:Y:S01]  /*0ac0*/  UMOV UR4, 0x400 ;  /* 0x0000040000047882 */ /* 0x000fe20000000000 */
[----:B------:R-:W-:Y:S01]  /*0ad0*/  UMOV UR5, 0x20 ;  /* 0x0000002000057882 */ /* 0x000fe20000000000 */
[----:B------:R-:W-:Y:S01]  /*0ae0*/  ELECT P0, URZ, PT ;  /* 0x0000000000ff782f */ /* 0x000fe20003800000 */
[----:B-1----:R-:W-:Y:S02]  /*0af0*/  ULEA UR6, UR6, UR4, 0x18 ;  /* 0x0000000406067291 */ /* 0x002fe4000f8ec0ff */
[----:B------:R-:W-:-:S04]  /*0b00*/  UIADD3 UR4, UPT, UPT, -UR5, 0x100000, URZ ;  /* 0x0010000005047890 */ /* 0x000fc8000fffe1ff */
[----:B------:R-:W-:Y:S02]  /*0b10*/  USHF.L.U32 UR5, UR4, 0xb, URZ ;  /* 0x0000000b04057899 */ /* 0x000fe400080006ff */
[----:B------:R-:W-:Y:S01]  /*0b20*/  USHF.L.U32 UR4, UR4, 0x1, URZ ;  /* 0x0000000104047899 */ /* 0x000fe200080006ff */
[----:B------:R-:W1:Y:S11]  /*0b30*/  FENCE.VIEW.ASYNC.S ;  /* 0x00000000000073c6 */ /* 0x000e760000000000 */
[----:B-1----:R2:W1:Y:S01]  /*0b40*/  SYNCS.EXCH.64 URZ, [UR6+0x180], UR4 ;  /* 0x0001800406ff75b2 */ /* 0x0024620008000100 */
[----:B------:R2:W1:Y:S02]  /*0b50*/  SYNCS.EXCH.64 URZ, [UR6+0x188], UR4 ;  /* 0x0001880406ff75b2 */ /* 0x0004640008000100 */
[----:B--2---:R-:W-:Y:S01]  /*0b60*/  NOP ;  /* 0x0000000000007918 */ /* 0x004fe20000000000 */
.L_x_12:
[----:B------:R-:W2:Y:S01]  /*0b70*/  SHFL.IDX PT, R2, R86, RZ, 0x1f ;  /* 0x00001fff56027589 */ /* 0x000ea200000e0000 */
[----:B------:R-:W-:Y:S01]  /*0b80*/  NOP ;  /* 0x0000000000007918 */ /* 0x000fe20000000000 */
[----:B--2---:R-:W-:-:S13]  /*0b90*/  ISETP.NE.AND P0, PT, R2, 0x4, PT ;  /* 0x000000040200780c */ /* 0x004fda0003f05270 */
[----:B------:R-:W-:Y:S05]  /*0ba0*/  @P0 BRA `(.L_x_13) ;  /* 0x00000000004c0947 */ /* 0x000fea0003800000 */
[----:B-1----:R-:W1:Y:S01]  /*0bb0*/  S2UR UR6, SR_CgaCtaId ;  /* 0x00000000000679c3 */ /* 0x002e620000008800 */
[----:B------:R-:W-:Y:S01]  /*0bc0*/  UMOV UR4, 0x3a0 ;  /* 0x000003a000047882 */ /* 0x000fe20000000000 */
[----:B------:R-:W-:Y:S01]  /*0bd0*/  UMOV UR5, 0x400 ;  /* 0x0000040000057882 */ /* 0x000fe20000000000 */
[----:B------:R-:W-:Y:S01]  /*0be0*/  USEL UR4, UR4, 0x320, UP3 ;  /* 0x0000032004047887 */ /* 0x000fe20009800000 */
[----:B------:R-:W-:Y:S01]  /*0bf0*/  UMOV UR8, 0x1 ;  /* 0x0000000100087882 */ /* 0x000fe20000000000 */
[----:B------:R-:W-:Y:S01]  /*0c00*/  ELECT P0, URZ, PT ;  /* 0x0000000000ff782f */ /* 0x000fe20003800000 */
[----:B------:R-:W-:-:S04]  /*0c10*/  UIADD3 UR8, UPT, UPT, -UR8, 0x100000, URZ ;  /* 0x0010000008087890 */ /* 0x000fc8000fffe1ff */
[----:B------:R-:W-:Y:S02]  /*0c20*/  USHF.L.U32 UR9, UR8, 0xb, URZ ;  /* 0x0000000b08097899 */ /* 0x000fe400080006ff */
[----:B------:R-:W-:Y:S02]  /*0c30*/  USHF.L.U32 UR8, UR8, 0x1, URZ ;  /* 0x0000000108087899 */ /* 0x000fe400080006ff */
[----:B-1----:R-:W-:Y:S02]  /*0c40*/  ULEA UR6, UR6, UR5, 0x18 ;  /* 0x0000000506067291 */ /* 0x002fe4000f8ec0ff */
[----:B------:R-:W-:-:S04]  /*0c50*/  UIADD3 UR4, UPT, UPT, -UR4, 0x100000, URZ ;  /* 0x0010000004047890 */ /* 0x000fc8000fffe1ff */
[----:B------:R-:W-:Y:S02]  /*0c60*/  USHF.L.U32 UR5, UR4, 0xb, URZ ;  /* 0x0000000b04057899 */ /* 0x000fe400080006ff */
[----:B------:R-:W-:Y:S01]  /*0c70*/  USHF.L.U32 UR4, UR4, 0x1, URZ ;  /* 0x0000000104047899 */ /* 0x000fe200080006ff */
[----:B------:R-:W1:Y:S03]  /*0c80*/  FENCE.VIEW.ASYNC.S ;  /* 0x00000000000073c6 */ /* 0x000e660000000000 */
[----:B-1----:R2:W1:Y:S08]  /*0c90*/  SYNCS.EXCH.64 URZ, [UR6+0x190], UR8 ;  /* 0x0001900806ff75b2 */ /* 0x0024700008000100 */
[----:B------:R2:W1:Y:S01]  /*0ca0*/  SYNCS.EXCH.64 URZ, [UR6+0x1a0], UR4 ;  /* 0x0001a00406ff75b2 */ /* 0x0004620008000100 */
[----:B------:R2:W1:Y:S01]  /*0cb0*/  SYNCS.EXCH.64 URZ, [UR6+0x198], UR8 ;  /* 0x0001980806ff75b2 */ /* 0x0004620008000100 */
[----:B------:R2:W1:Y:S02]  /*0cc0*/  SYNCS.EXCH.64 URZ, [UR6+0x1a8], UR4 ;  /* 0x0001a80406ff75b2 */ /* 0x0004640008000100 */
[----:B--2---:R-:W-:Y:S01]  /*0cd0*/  NOP ;  /* 0x0000000000007918 */ /* 0x004fe20000000000 */
.L_x_13:
[----:B------:R-:W2:Y:S01]  /*0ce0*/  SHFL.IDX PT, R2, R86, RZ, 0x1f ;  /* 0x00001fff56027589 */ /* 0x000ea200000e0000 */
[----:B------:R-:W-:Y:S01]  /*0cf0*/  NOP ;  /* 0x0000000000007918 */ /* 0x000fe20000000000 */
[----:B--2---:R-:W-:-:S13]  /*0d00*/  ISETP.NE.AND P0, PT, R2, 0x5, PT ;  /* 0x000000050200780c */ /* 0x004fda0003f05270 */
[----:B------:R-:W-:Y:S05]  /*0d10*/  @P0 BRA `(.L_x_14) ;  /* 0x0000000000580947 */ /* 0x000fea0003800000 */
[----:B-1----:R-:W1:Y:S01]  /*0d20*/  S2UR UR4, SR_CgaCtaId ;  /* 0x00000000000479c3 */ /* 0x002e620000008800 */
        /* <DEDUP_REMOVED lines=12> */
[----:B-1----:R2:W1:Y:S01]  /*0df0*/  SYNCS.EXCH.64 URZ, [UR4+0x1b0], UR8 ;  /* 0x0001b00804ff75b2 */ /* 0x0024620008000100 */
[----:B------:R2:W1:Y:S01]  /*0e00*/  SYNCS.EXCH.64 URZ, [UR4+0x1d0], UR6 ;  /* 0x0001d00604ff75b2 */ /* 0x0004620008000100 */
[----:B------:R2:W1:Y:S01]  /*0e10*/  SYNCS.EXCH.64 URZ, [UR4+0x1b8], UR8 ;  /* 0x0001b80804ff75b2 */ /* 0x0004620008000100 */
[----:B------:R2:W1:Y:S01]  /*0e20*/  SYNCS.EXCH.64 URZ, [UR4+0x1d8], UR6 ;  /* 0x0001d80604ff75b2 */ /* 0x0004620008000100 */
[----:B------:R2:W1:Y:S01]  /*0e30*/  SYNCS.EXCH.64 URZ, [UR4+0x1c0], UR8 ;  /* 0x0001c00804ff75b2 */ /* 0x0004620008000100 */
[----:B------:R2:W1:Y:S01]  /*0e40*/  SYNCS.EXCH.64 URZ, [UR4+0x1e0], UR6 ;  /* 0x0001e00604ff75b2 */ /* 0x0004620008000100 */
[----:B------:R2:W1:Y:S01]  /*0e50*/  SYNCS.EXCH.64 URZ, [UR4+0x1c8], UR8 ;  /* 0x0001c80804ff75b2 */ /* 0x0004620008000100 */
[----:B------:R2:W1:Y:S02]  /*0e60*/  SYNCS.EXCH.64 URZ, [UR4+0x1e8], UR6 ;  /* 0x0001e80604ff75b2 */ /* 0x0004640008000100 */
[----:B--2---:R-:W-:Y:S01]  /*0e70*/  NOP ;  /* 0x0000000000007918 */ /* 0x004fe20000000000 */
.L_x_14:
[----:B------:R-:W2:Y:S01]  /*0e80*/  SHFL.IDX PT, R2, R86, RZ, 0x1f ;  /* 0x00001fff56027589 */ /* 0x000ea200000e0000 */
[----:B------:R-:W-:Y:S01]  /*0e90*/  NOP ;  /* 0x0000000000007918 */ /* 0x000fe20000000000 */
[----:B--2---:R-:W-:-:S13]  /*0ea0*/  ISETP.NE.AND P0, PT, R2, 0x3, PT ;  /* 0x000000030200780c */ /* 0x004fda0003f05270 */
[----:B------:R-:W-:Y:S05]  /*0eb0*/  @P0 BRA `(.L_x_15) ;  /* 0x0000000000380947 */ /* 0x000fea0003800000 */
[----:B------:R-:W2:Y:S01]  /*0ec0*/  S2UR UR5, SR_CgaCtaId ;  /* 0x00000000000579c3 */ /* 0x000ea20000008800 */
[----:B-1----:R-:W-:Y:S01]  /*0ed0*/  UMOV UR4, 0x400 ;  /* 0x0000040000047882 */ /* 0x002fe20000000000 */
[----:B------:R-:W-:Y:S01]  /*0ee0*/  UMOV UR6, 0x20 ;  /* 0x0000002000067882 */ /* 0x000fe20000000000 */
[----:B------:R-:W-:Y:S01]  /*0ef0*/  ELECT P0, URZ, PT ;  /* 0x0000000000ff782f */ /* 0x000fe20003800000 */
[----:B------:R-:W-:-:S04]  /*0f00*/  UIADD3 UR6, UPT, UPT, -UR6, 0x100000, URZ ;  /* 0x0010000006067890 */ /* 0x000fc8000fffe1ff */
[----:B------:R-:W-:Y:S02]  /*0f10*/  USHF.L.U32 UR7, UR6, 0xb, URZ ;  /* 0x0000000b06077899 */ /* 0x000fe400080006ff */
[----:B------:R-:W-:Y:S02]  /*0f20*/  USHF.L.U32 UR6, UR6, 0x1, URZ ;  /* 0x0000000106067899 */ /* 0x000fe400080006ff */
[----:B--2---:R-:W-:Y:S01]  /*0f30*/  ULEA UR4, UR5, UR4, 0x18 ;  /* 0x0000000405047291 */ /* 0x004fe2000f8ec0ff */
[----:B------:R-:W1:Y:S11]  /*0f40*/  FENCE.VIEW.ASYNC.S ;  /* 0x00000000000073c6 */ /* 0x000e760000000000 */
[----:B-1----:R2:W1:Y:S01]  /*0f50*/  SYNCS.EXCH.64 URZ, [UR4+0x1f0], UR6 ;  /* 0x0001f00604ff75b2 */ /* 0x0024620008000100 */
[----:B------:R2:W1:Y:S01]  /*0f60*/  SYNCS.EXCH.64 URZ, [UR4+0x200], UR6 ;  /* 0x0002000604ff75b2 */ /* 0x0004620008000100 */
[----:B------:R2:W1:Y:S01]  /*0f70*/  SYNCS.EXCH.64 URZ, [UR4+0x1f8], UR6 ;  /* 0x0001f80604ff75b2 */ /* 0x0004620008000100 */
[----:B------:R2:W1:Y:S02]  /*0f80*/  SYNCS.EXCH.64 URZ, [UR4+0x208], UR6 ;  /* 0x0002080604ff75b2 */ /* 0x0004640008000100 */
[----:B--2---:R-:W-:Y:S01]  /*0f90*/  NOP ;  /* 0x0000000000007918 */ /* 0x004fe20000000000 */
.L_x_15:
[----:B-1----:R-:W1:Y:S01]  /*0fa0*/  LDCU UR4, c[0x0][0x36c] ;  /* 0x00006d80ff0477ac */ /* 0x002e620008000800 */
[----:B------:R-:W-:Y:S01]  /*0fb0*/  ISETP.NE.OR P3, PT, R0, 0x2, !P3 ;  /* 0x000000020000780c */ /* 0x000fe20005f65670 */
[----:B------:R-:W-:Y:S01]  /*0fc0*/  NOP ;  /* 0x0000000000007918 */ /* 0x000fe20000000000 */
[----:B------:R-:W-:Y:S01]  /*0fd0*/  LOP3.LUT R0, R95, 0x1f, RZ, 0xc0, !PT ;  /* 0x0000001f5f007812 */ /* 0x000fe200078ec0ff */
[----:B------:R-:W-:Y:S02]  /*0fe0*/  UISETP.NE.AND UP4, UPT, UR17, URZ, UPT ;  /* 0x000000ff1100728c */ /* 0x000fe4000bf85270 */
[----:B-1----:R-:W-:-:S09]  /*0ff0*/  UISETP.EQ.U32.AND UP5, UPT, UR4, 0x1, UPT ;  /* 0x000000010400788c */ /* 0x002fd2000bfa2070 */
[----:B------:R-:W-:Y:S05]  /*1000*/  BRA.U !UP5, `(.L_x_16) ;  /* 0x000000010d087547 */ /* 0x000fea000b800000 */
[----:B---34-:R-:W-:Y:S01]  /*1010*/  UCGABAR_ARV ;  /* 0x00000000000079c7 */ /* 0x018fe20008000000 */
[----:B------:R-:W-:Y:S05]  /*1020*/  BRA `(.L_x_17) ;  /* 0x0000000000047947 */ /* 0x000fea0003800000 */
.L_x_16:
[----:B---34-:R-:W-:Y:S01]  /*1030*/  NOP ;  /* 0x0000000000007918 */ /* 0x018fe20000000000 */
.L_x_17:
[----:B------:R-:W1:Y:S01]  /*1040*/  S2UR UR16, SR_CTAID.X ;  /* 0x00000000001079c3 */ /* 0x000e620000002500 */
[----:B------:R-:W-:-:S05]  /*1050*/  CS2R.32 R87, SR_CgaSize ;  /* 0x0000000000577805 */ /* 0x000fca0000008a00 */
[----:B------:R-:W-:-:S05]  /*1060*/  IMAD R87, R87, -0xa0, RZ ;  /* 0xffffff6057577824 */ /* 0x000fca00078e02ff */
[----:B------:R-:W-:-:S14]  /*1070*/  R2UR UR5, R87 ;  /* 0x00000000570572ca */ /* 0x000fdc00000e0000 */
[----:B------:R-:W2:Y:S01]  /*1080*/  LDCU UR5, c[0x0][UR5+0x2b0] ;  /* 0x00005600050577ac */ /* 0x000ea20008000800 */
[----:B------:R-:W-:-:S05]  /*1090*/  CS2R.32 R87, SR_CgaSize ;  /* 0x0000000000577805 */ /* 0x000fca0000008a00 */
[----:B------:R-:W-:-:S05]  /*10a0*/  IMAD R87, R87, -0xa0, RZ ;  /* 0xffffff6057577824 */ /* 0x000fca00078e02ff */
[----:B------:R-:W-:-:S14]  /*10b0*/  R2UR UR4, R87 ;  /* 0x00000000570472ca */ /* 0x000fdc00000e0000 */
[----:B------:R-:W3:Y:S01]  /*10c0*/  LDCU UR4, c[0x0][UR4+0x2b4] ;  /* 0x00005680040477ac */ /* 0x000ee20008000800 */
[----:B------:R-:W4:Y:S01]  /*10d0*/  S2UR UR20, SR_CTAID.Y ;  /* 0x00000000001479c3 */ /* 0x000f220000002600 */
[----:B------:R-:W-:-:S05]  /*10e0*/  CS2R.32 R87, SR_CgaSize ;  /* 0x0000000000577805 */ /* 0x000fca0000008a00 */
[----:B------:R-:W-:-:S05]  /*10f0*/  IMAD R87, R87, -0xa0, RZ ;  /* 0xffffff6057577824 */ /* 0x000fca00078e02ff */
[----:B------:R-:W-:-:S14]  /*1100*/  R2UR UR7, R87 ;  /* 0x00000000570772ca */ /* 0x000fdc00000e0000 */
[----:B------:R-:W3:Y:S01]  /*1110*/  LDCU UR7, c[0x0][UR7+0x2a4] ;  /* 0x00005480070777ac */ /* 0x000ee20008000800 */
[----:B------:R-:W-:-:S05]  /*1120*/  CS2R.32 R87, SR_CgaSize ;  /* 0x0000000000577805 */ /* 0x000fca0000008a00 */
[----:B------:R-:W-:-:S05]  /*1130*/  IMAD R87, R87, -0xa0, RZ ;  /* 0xffffff6057577824 */ /* 0x000fca00078e02ff */
[----:B------:R-:W-:-:S14]  /*1140*/  R2UR UR59, R87 ;  /* 0x00000000573b72ca */ /* 0x000fdc00000e0000 */
[----:B------:R-:W3:Y:S01]  /*1150*/  LDCU UR59, c[0x0][UR59+0x2a0] ;  /* 0x000054003b3b77ac */ /* 0x000ee20008000800 */
[----:B------:R-:W3:Y:S01]  /*1160*/  S2UR UR8, SR_CgaCtaId ;  /* 0x00000000000879c3 */ /* 0x000ee20000008800 */
[----:B------:R-:W3:Y:S01]  /*1170*/  LDCU UR21, c[0x0][0xb24] ;  /* 0x00016480ff1577ac */ /* 0x000ee20008000800 */
[----:B------:R-:W3:Y:S01]  /*1180*/  LDCU UR42, c[0x0][0xb24] ;  /* 0x00016480ff2a77ac */ /* 0x000ee20008000800 */
[----:B-1----:R-:W-:Y:S01]  /*1190*/  I2FP.F32.U32 R3, UR16 ;  /* 0x0000001000037c45 */ /* 0x002fe20008201000 */
[----:B------:R-:W1:Y:S04]  /*11a0*/  LDCU UR29, c[0x0][0xb30] ;  /* 0x00016600ff1d77ac */ /* 0x000e680008000800 */
[----:B--2---:R-:W-:Y:S01]  /*11b0*/  FMUL R3, R3, UR5 ;  /* 0x0000000503037c20 */ /* 0x004fe20008400000 */
[----:B------:R-:W-:Y:S01]  /*11c0*/  UMOV UR34, 0x5 ;  /* 0x0000000500227882 */ /* 0x000fe20000000000 */
[----:B----4-:R-:W-:-:S04]  /*11d0*/  I2FP.F32.U32 R2, UR20 ;  /* 0x0000001400027c45 */ /* 0x010fc80008201000 */
[----:B------:R-:W2:Y:S01]  /*11e0*/  F2I.U32.TRUNC.NTZ R3, R3 ;  /* 0x0000000300037305 */ /* 0x000ea2000020f000 */
[----:B---3--:R-:W-:Y:S01]  /*11f0*/  FMUL R2, R2, UR4 ;  /* 0x0000000402027c20 */ /* 0x008fe20008400000 */
[----:B------:R-:W-:Y:S02]  /*1200*/  ULOP3.LUT UR5, UR8, 0x2, URZ, 0xc0, !UPT ;  /* 0x0000000208057892 */ /* 0x000fe4000f8ec0ff */
[----:B------:R-:W-:-:S04]  /*1210*/  ULOP3.LUT UR50, UR8, 0x1, URZ, 0xc0, !UPT ;  /* 0x0000000108327892 */ /* 0x000fc8000f8ec0ff */
[----:B------:R-:W3:Y:S01]  /*1220*/  F2I.U32.TRUNC.NTZ R2, R2 ;  /* 0x0000000200027305 */ /* 0x000ee2000020f000 */
[----:B------:R-:W-:Y:S02]  /*1230*/  UISETP.GT.U32.AND UP0, UPT, UR5, 0xffff, UPT ;  /* 0x0000ffff0500788c */ /* 0x000fe4000bf04070 */
[----:B------:R-:W-:Y:S02]  /*1240*/  UISETP.GT.U32.AND UP1, UPT, UR50, 0xffff, UPT ;  /* 0x0000ffff3200788c */ /* 0x000fe4000bf24070 */
[----:B------:R-:W-:Y:S01]  /*1250*/  USEL UR26, UR5, 0xffff, !UP0 ;  /* 0x0000ffff051a7887 */ /* 0x000fe2000c000000 */
[----:B--2---:R-:W-:Y:S01]  /*1260*/  R2UR UR4, R3 ;  /* 0x00000000030472ca */ /* 0x004fe200000e0000 */
[----:B------:R-:W-:Y:S02]  /*1270*/  USHF.R.U32.HI UR32, URZ, 0x1, UR8 ;  /* 0x00000001ff207899 */ /* 0x000fe40008011608 */
[----:B------:R-:W-:Y:S02]  /*1280*/  USHF.L.U32 UR31, UR8, 0x9, URZ ;  /* 0x00000009081f7899 */ /* 0x000fe400080006ff */
[----:B------:R-:W-:-:S02]  /*1290*/  USHF.L.U32 UR30, UR8, 0xc, URZ ;  /* 0x0000000c081e7899 */ /* 0x000fc400080006ff */
[----:B------:R-:W-:Y:S01]  /*12a0*/  USEL UR27, UR50, 0xffff, !UP1 ;  /* 0x0000ffff321b7887 */ /* 0x000fe2000c800000 */
[----:B---3--:R-:W-:Y:S02]  /*12b0*/  R2UR UR6, R2 ;  /* 0x00000000020672ca */ /* 0x008fe400000e0000 */
[----:B------:R-:W-:-:S03]  /*12c0*/  PRMT R2, RZ, 0x7610, R2 ;  /* 0x00007610ff027816 */ /* 0x000fc60000000002 */
[----:B------:R-:W-:-:S04]  /*12d0*/  UIADD3 UR5, UPT, UPT, -UR4, URZ, URZ ;  /* 0x000000ff04057290 */ /* 0x000fc8000fffe1ff */
[----:B------:R-:W-:-:S04]  /*12e0*/  UIMAD UR59, UR59, UR5, UR16 ;  /* 0x000000053b3b72a4 */ /* 0x000fc8000f8e0210 */
[----:B------:R-:W-:-:S04]  /*12f0*/  UIADD3 UR4, UPT, UPT, -UR6, URZ, URZ ;  /* 0x000000ff06047290 */ /* 0x000fc8000fffe1ff */
[----:B------:R-:W-:-:S06]  /*1300*/  UIMAD UR4, UR7, UR4, UR20 ;  /* 0x00000004070472a4 */ /* 0x000fcc000f8e0214 */
[----:B------:R-:W-:Y:S01]  /*1310*/  IMAD.U32 R87, RZ, RZ, UR4 ;  /* 0x00000004ff577e24 */ /* 0x000fe2000f8e00ff */
[----:B-1----:R-:W-:Y:S06]  /*1320*/  BRA.U UP4, `(.L_x_18) ;  /* 0x0000000104407547 */ /* 0x002fec000b800000 */
[----:B------:R-:W-:-:S13]  /*1330*/  R2UR UR4, R87 ;  /* 0x00000000570472ca */ /* 0x000fda00000e0000 */
[----:B------:R-:W-:Y:S02]  /*1340*/  UISETP.NE.AND UP0, UPT, UR4, URZ, UPT ;  /* 0x000000ff0400728c */ /* 0x000fe4000bf05270 */
[----:B------:R-:W-:Y:S02]  /*1350*/  UISETP.NE.AND UP1, UPT, UR4, 0x1, UPT ;  /* 0x000000010400788c */ /* 0x000fe4000bf25270 */
[----:B------:R-:W-:Y:S02]  /*1360*/  UISETP.NE.AND UP2, UPT, UR59, URZ, UP0 ;  /* 0x000000ff3b00728c */ /* 0x000fe40008745270 */
[----:B------:R-:W-:Y:S02]  /*1370*/  USEL UR4, URZ, 0x2, UP0 ;  /* 0x00000002ff047887 */ /* 0x000fe40008000000 */
[----:B------:R-:W-:Y:S02]  /*1380*/  USEL UR8, URZ, 0x1, UP2 ;  /* 0x00000001ff087887 */ /* 0x000fe40009000000 */
[----:B------:R-:W-:-:S02]  /*1390*/  UISETP.NE.AND UP2, UPT, UR59, URZ, UPT ;  /* 0x000000ff3b00728c */ /* 0x000fc4000bf45270 */
[----:B------:R-:W-:Y:S02]  /*13a0*/  USEL UR5, URZ, 0x4, UP1 ;  /* 0x00000004ff057887 */ /* 0x000fe40008800000 */
[----:B------:R-:W-:Y:S02]  /*13b0*/  UISETP.NE.AND UP0, UPT, UR59, 0x1, UPT ;  /* 0x000000013b00788c */ /* 0x000fe4000bf05270 */
[----:B------:R-:W-:Y:S02]  /*13c0*/  USEL UR6, URZ, 0x8, UP1 ;  /* 0x00000008ff067887 */ /* 0x000fe40008800000 */
[----:B------:R-:W-:Y:S02]  /*13d0*/  USEL UR7, UR5, 0x4, UP2 ;  /* 0x0000000405077887 */ /* 0x000fe40009000000 */
[----:B------:R-:W-:Y:S02]  /*13e0*/  USEL UR4, UR4, 0x2, UP0 ;  /* 0x0000000204047887 */ /* 0x000fe40008000000 */
[----:B------:R-:W-:-:S02]  /*13f0*/  USEL UR5, UR6, 0x8, UP0 ;  /* 0x0000000806057887 */ /* 0x000fc40008000000 */
[----:B------:R-:W-:-:S04]  /*1400*/  UIADD3 UR4, UPT, UPT, UR4, UR7, UR8 ;  /* 0x0000000704047290 */ /* 0x000fc8000fffe008 */
[----:B------:R-:W-:-:S06]  /*1410*/  UIADD3 UR4, UPT, UPT, UR4, UR5, URZ ;  /* 0x0000000504047290 */ /* 0x000fcc000fffe0ff */
[----:B------:R-:W-:-:S07]  /*1420*/  MOV R2, UR4 ;  /* 0x0000000400027c02 */ /* 0x000fce0008000f00 */
.L_x_18:
[----:B------:R-:W1:Y:S01]  /*1430*/  S2UR UR36, SR_CTAID.Z ;  /* 0x00000000002479c3 */ /* 0x000e620000002700 */
[----:B------:R-:W-:Y:S01]  /*1440*/  UISETP.GE.AND UP0, UPT, UR21, 0x1, UPT ;  /* 0x000000011500788c */ /* 0x000fe2000bf06270 */
[----:B------:R-:W-:-:S08]  /*1450*/  UMOV UR33, 0x3 ;  /* 0x0000000300217882 */ /* 0x000fd00000000000 */
[----:B------:R-:W-:Y:S05]  /*1460*/  BRA.U !UP0, `(.L_x_19) ;  /* 0x0000000108d47547 */ /* 0x000fea000b800000 */
[----:B------:R-:W2:Y:S01]  /*1470*/  LDCU.128 UR12, c[0x0][0xb10] ;  /* 0x00016200ff0c77ac */ /* 0x000ea20008000c00 */
[----:B------:R-:W3:Y:S01]  /*1480*/  LDCU UR6, c[0x0][0x370] ;  /* 0x00006e00ff0677ac */ /* 0x000ee20008000800 */
[----:B------:R-:W4:Y:S01]  /*1490*/  LDCU UR5, c[0x0][0x374] ;  /* 0x00006e80ff0577ac */ /* 0x000f220008000800 */
[----:B------:R-:W1:Y:S01]  /*14a0*/  LDCU UR28, c[0x0][0xb0c] ;  /* 0x00016180ff1c77ac */ /* 0x000e620008000800 */
[----:B------:R-:W1:Y:S01]  /*14b0*/  LDCU UR4, c[0x0][0xb20] ;  /* 0x00016400ff0477ac */ /* 0x000e620008000800 */
[----:B------:R-:W1:Y:S01]  /*14c0*/  LDCU.64 UR8, c[0x0][0xb28] ;  /* 0x00016500ff0877ac */ /* 0x000e620008000a00 */
[----:B--2---:R-:W-:Y:S02]  /*14d0*/  UISETP.NE.AND UP0, UPT, UR14, 0x1, UPT ;  /* 0x000000010e00788c */ /* 0x004fe4000bf05270 */
[----:B----4-:R-:W-:Y:S02]  /*14e0*/  UIMAD.WIDE.U32 UR10, UR5, UR15, URZ ;  /* 0x0000000f050a72a5 */ /* 0x010fe4000f8e00ff */
[----:B---3--:R-:W-:-:S02]  /*14f0*/  UIMAD.WIDE.U32 UR22, UR6, UR12, URZ ;  /* 0x0000000c061672a5 */ /* 0x008fc4000f8e00ff */
[----:B-1----:R-:W-:Y:S02]  /*1500*/  UISETP.NE.AND UP1, UPT, UR28, 0x1, UPT ;  /* 0x000000011c00788c */ /* 0x002fe4000bf25270 */
[----:B------:R-:W-:Y:S01]  /*1510*/  UISETP.NE.AND UP2, UPT, UR21, 0x1, UPT ;  /* 0x000000011500788c */ /* 0x000fe2000bf45270 */
[----:B------:R-:W-:Y:S02]  /*1520*/  UMOV UR10, UR11 ;  /* 0x0000000b000a7c82 */ /* 0x000fe40008000000 */
[----:B------:R-:W-:Y:S01]  /*1530*/  UMOV UR22, UR23 ;  /* 0x0000001700167c82 */ /* 0x000fe20008000000 */
[----:B------:R-:W-:Y:S02]  /*1540*/  @UP0 USHF.R.U32.HI UR5, URZ, UR4, UR10 ;  /* 0x00000004ff050299 */ /* 0x000fe4000801160a */
[----:B------:R-:W-:Y:S02]  /*1550*/  UIMAD.WIDE.U32 UR24, UR20, UR15, URZ ;  /* 0x0000000f141872a5 */ /* 0x000fe4000f8e00ff */
[----:B------:R-:W-:-:S02]  /*1560*/  UIMAD.WIDE.U32 UR10, UR5, UR8, URZ ;  /* 0x00000008050a72a5 */ /* 0x000fc4000f8e00ff */
[----:B------:R-:W-:Y:S02]  /*1570*/  @UP1 USHF.R.U32.HI UR6, URZ, UR13, UR22 ;  /* 0x0000000dff061299 */ /* 0x000fe40008011616 */
[----:B------:R-:W-:Y:S02]  /*1580*/  UIMAD.WIDE.U32 UR18, UR16, UR12, URZ ;  /* 0x0000000c101272a5 */ /* 0x000fe4000f8e00ff */
[----:B------:R-:W-:Y:S01]  /*1590*/  UIMAD.WIDE.U32 UR22, UR6, UR8, URZ ;  /* 0x00000008061672a5 */ /* 0x000fe2000f8e00ff */
[----:B------:R-:W-:Y:S01]  /*15a0*/  UMOV UR24, UR25 ;  /* 0x0000001900187c82 */ /* 0x000fe20008000000 */
[----:B------:R-:W-:Y:S01]  /*15b0*/  UMOV UR10, UR11 ;  /* 0x0000000b000a7c82 */ /* 0x000fe20008000000 */
[----:B------:R-:W-:Y:S02]  /*15c0*/  USHF.R.U32.HI UR24, URZ, UR4, UR24 ;  /* 0x00000004ff187299 */ /* 0x000fe40008011618 */
[----:B------:R-:W-:Y:S02]  /*15d0*/  @UP2 USHF.R.U32.HI UR5, URZ, UR9, UR10 ;  /* 0x00000009ff052299 */ /* 0x000fe4000801160a */
[----:B------:R-:W-:Y:S01]  /*15e0*/  UMOV UR7, UR23 ;  /* 0x0000001700077c82 */ /* 0x000fe20008000000 */
[----:B------:R-:W-:Y:S01]  /*15f0*/  UMOV UR18, UR19 ;  /* 0x0000001300127c82 */ /* 0x000fe20008000000 */
[----:B------:R-:W-:-:S02]  /*1600*/  @UP2 USHF.R.U32.HI UR6, URZ, UR9, UR7 ;  /* 0x00000009ff062299 */ /* 0x000fc40008011607 */
[----:B------:R-:W-:Y:S02]  /*1610*/  USHF.R.U32.HI UR18, URZ, UR13, UR18 ;  /* 0x0000000dff127299 */ /* 0x000fe40008011612 */
[----:B------:R-:W-:Y:S02]  /*1620*/  USEL UR4, UR20, UR24, !UP0 ;  /* 0x0000001814047287 */ /* 0x000fe4000c000000 */
[----:B------:R-:W-:Y:S02]  /*1630*/  UIMAD UR7, UR5, UR21, URZ ;  /* 0x00000015050772a4 */ /* 0x000fe4000f8e02ff */
[----:B------:R-:W-:Y:S02]  /*1640*/  USEL UR5, UR16, UR18, !UP1 ;  /* 0x0000001210057287 */ /* 0x000fe4000c800000 */
[----:B------:R-:W-:Y:S02]  /*1650*/  UIMAD UR12, UR6, UR21, URZ ;  /* 0x00000015060c72a4 */ /* 0x000fe4000f8e02ff */
[----:B------:R-:W-:-:S02]  /*1660*/  UISETP.GE.AND UP0, UPT, UR4, UR7, UPT ;  /* 0x000000070400728c */ /* 0x000fc4000bf06270 */
[----:B------:R-:W-:Y:S02]  /*1670*/  UIMAD.WIDE.U32 UR10, UR4, UR8, URZ ;  /* 0x00000008040a72a5 */ /* 0x000fe4000f8e00ff */
[----:B------:R-:W-:Y:S02]  /*1680*/  UISETP.GE.OR UP0, UPT, UR5, UR12, UP0 ;  /* 0x0000000c0500728c */ /* 0x000fe40008706670 */
[----:B------:R-:W-:Y:S02]  /*1690*/  UIMAD.WIDE.U32 UR12, UR5, UR8, URZ ;  /* 0x00000008050c72a5 */ /* 0x000fe4000f8e00ff */
[----:B------:R-:W-:Y:S01]  /*16a0*/  UIADD3 UR10, UPT, UPT, -UR4, URZ, URZ ;  /* 0x000000ff040a7290 */ /* 0x000fe2000fffe1ff */
[----:B------:R-:W-:Y:S01]  /*16b0*/  UMOV UR8, UR11 ;  /* 0x0000000b00087c82 */ /* 0x000fe20008000000 */
[----:B------:R-:W-:Y:S02]  /*16c0*/  UIADD3 UR11, UPT, UPT, -UR5, URZ, URZ ;  /* 0x000000ff050b7290 */ /* 0x000fe4000fffe1ff */
[----:B------:R-:W-:-:S03]  /*16d0*/  USHF.R.U32.HI UR8, URZ, UR9, UR8 ;  /* 0x00000009ff087299 */ /* 0x000fc60008011608 */
[----:B------:R-:W-:Y:S01]  /*16e0*/  @!UP0 UMOV UR7, UR13 ;  /* 0x0000000d00078c82 */ /* 0x000fe20008000000 */
[----:B------:R-:W-:Y:S02]  /*16f0*/  UIMAD UR20, UR14, UR10, UR20 ;  /* 0x0000000a0e1472a4 */ /* 0x000fe4000f8e0214 */
[----:B------:R-:W-:Y:S02]  /*1700*/  USEL UR8, UR4, UR8, !UP2 ;  /* 0x0000000804087287 */ /* 0x000fe4000d000000 */
[----:B------:R-:W-:Y:S02]  /*1710*/  @!UP0 USHF.R.U32.HI UR7, URZ, UR9, UR7 ;  /* 0x00000009ff078299 */ /* 0x000fe40008011607 */
[----:B------:R-:W-:Y:S02]  /*1720*/  UIADD3 UR9, UPT, UPT, -UR8, URZ, URZ ;  /* 0x000000ff08097290 */ /* 0x000fe4000fffe1ff */
[----:B------:R-:W-:Y:S02]  /*1730*/  @!UP0 USEL UR7, UR5, UR7, !UP2 ;  /* 0x0000000705078287 */ /* 0x000fe4000d000000 */
[----:B------:R-:W-:-:S02]  /*1740*/  UIMAD UR9, UR21, UR9, UR4 ;  /* 0x00000009150972a4 */ /* 0x000fc4000f8e0204 */
[----:B------:R-:W-:Y:S02]  /*1750*/  @!UP0 UIADD3 UR8, UPT, UPT, UR8, -UR7, URZ ;  /* 0x8000000708088290 */ /* 0x000fe4000fffe0ff */
[----:B------:R-:W-:Y:S02]  /*1760*/  @!UP0 UIMAD UR6, UR9, UR6, UR7 ;  /* 0x00000006090682a4 */ /* 0x000fe4000f8e0207 */
[----:B------:R-:W-:Y:S02]  /*1770*/  @!UP0 UIMAD UR4, UR8, UR21, UR5 ;  /* 0x00000015080482a4 */ /* 0x000fe4000f8e0205 */
[----:B------:R-:W-:Y:S02]  /*1780*/  UIMAD UR16, UR28, UR11, UR16 ;  /* 0x0000000b1c1072a4 */ /* 0x000fe4000f8e0210 */
[----:B------:R-:W-:Y:S01]  /*1790*/  UIMAD UR20, UR4, UR14, UR20 ;  /* 0x0000000e041472a4 */ /* 0x000fe2000f8e0214 */
[----:B------:R-:W-:Y:S02]  /*17a0*/  @!UP0 UMOV UR5, UR6 ;  /* 0x0000000600058c82 */ /* 0x000fe40008000000 */
[----:B------:R-:W-:-:S12]  /*17b0*/  UIMAD UR16, UR5, UR28, UR16 ;  /* 0x0000001c051072a4 */ /* 0x000fd8000f8e0210 */
.L_x_19:
[----:B------:R-:W-:Y:S02]  /*17c0*/  UISETP.NE.AND UP1, UPT, UR29, 0x1, UPT ;  /* 0x000000011d00788c */ /* 0x000fe4000bf25270 */
[----:B------:R-:W-:Y:S02]  /*17d0*/  ULOP3.LUT UR27, UR27, 0xffff, URZ, 0xc0, !UPT ;  /* 0x0000ffff1b1b7892 */ /* 0x000fe4000f8ec0ff */
[----:B------:R-:W-:Y:S02]  /*17e0*/  ULOP3.LUT UR26, UR26, 0xffff, URZ, 0xc0, !UPT ;  /* 0x0000ffff1a1a7892 */ /* 0x000fe4000f8ec0ff */
[----:B------:R-:W-:Y:S02]  /*17f0*/  UISETP.NE.AND UP0, UPT, UR17, 0x2, UPT ;  /* 0x000000021100788c */ /* 0x000fe4000bf05270 */
[----:B------:R-:W-:Y:S02]  /*1800*/  ULOP3.LUT UR31, UR31, 0x400, URZ, 0xc0, !UPT ;  /* 0x000004001f1f7892 */ /* 0x000fe4000f8ec0ff */
[----:B------:R-:W-:-:S02]  /*1810*/  ULOP3.LUT UR30, UR30, 0x1000, URZ, 0xc0, !UPT ;  /* 0x000010001e1e7892 */ /* 0x000fc4000f8ec0ff */
[----:B------:R-:W-:Y:S02]  /*1820*/  USHF.L.U32 UR27, UR34, UR27, URZ ;  /* 0x0000001b221b7299 */ /* 0x000fe400080006ff */
[----:B------:R-:W-:Y:S01]  /*1830*/  USHF.L.U32 UR26, UR33, UR26, URZ ;  /* 0x0000001a211a7299 */ /* 0x000fe200080006ff */
[----:B------:R-:W-:Y:S11]  /*1840*/  BRA.U UP1, `(.L_x_20) ;  /* 0x0000000101447547 */ /* 0x000ff6000b800000 */
[----:B------:R-:W2:Y:S01]  /*1850*/  LDCU.128 UR8, c[0x0][0xb10] ;  /* 0x00016200ff0877ac */ /* 0x000ea20008000c00 */
[----:B------:R-:W3:Y:S01]  /*1860*/  LDCU UR12, c[0x0][0xb0c] ;  /* 0x00016180ff0c77ac */ /* 0x000ee20008000800 */
[----:B------:R-:W4:Y:S01]  /*1870*/  LDCU UR13, c[0x0][0xb20] ;  /* 0x00016400ff0d77ac */ /* 0x000f220008000800 */
[----:B--2---:R-:W-:Y:S02]  /*1880*/  UIMAD.WIDE.U32 UR6, UR16, UR8, URZ ;  /* 0x00000008100672a5 */ /* 0x004fe4000f8e00ff */
[----:B------:R-:W-:Y:S02]  /*1890*/  UIMAD.WIDE.U32 UR4, UR20, UR11, URZ ;  /* 0x0000000b140472a5 */ /* 0x000fe4000f8e00ff */
[----:B---3--:R-:W-:Y:S02]  /*18a0*/  UISETP.NE.AND UP2, UPT, UR12, 0x1, UPT ;  /* 0x000000010c00788c */ /* 0x008fe4000bf45270 */
[----:B------:R-:W-:Y:S01]  /*18b0*/  UISETP.NE.AND UP1, UPT, UR10, 0x1, UPT ;  /* 0x000000010a00788c */ /* 0x000fe2000bf25270 */
[----:B------:R-:W-:-:S02]  /*18c0*/  UMOV UR6, UR7 ;  /* 0x0000000700067c82 */ /* 0x000fc40008000000 */
[----:B------:R-:W-:Y:S01]  /*18d0*/  UMOV UR4, UR5 ;  /* 0x0000000500047c82 */ /* 0x000fe20008000000 */
[----:B------:R-:W-:Y:S02]  /*18e0*/  USHF.R.U32.HI UR6, URZ, UR9, UR6 ;  /* 0x00000009ff067299 */ /* 0x000fe40008011606 */
[----:B----4-:R-:W-:Y:S02]  /*18f0*/  USHF.R.U32.HI UR4, URZ, UR13, UR4 ;  /* 0x0000000dff047299 */ /* 0x010fe40008011604 */
[----:B------:R-:W-:Y:S02]  /*1900*/  USEL UR5, UR16, UR6, !UP2 ;  /* 0x0000000610057287 */ /* 0x000fe4000d000000 */
[----:B------:R-:W-:-:S04]  /*1910*/  USEL UR4, UR20, UR4, !UP1 ;  /* 0x0000000414047287 */ /* 0x000fc8000c800000 */
[----:B------:R-:W-:Y:S02]  /*1920*/  UIADD3 UR6, UPT, UPT, UR5, -UR4, URZ ;  /* 0x8000000405067290 */ /* 0x000fe4000fffe0ff */
[----:B------:R-:W-:Y:S02]  /*1930*/  UIADD3 UR4, UPT, UPT, -UR5, UR4, URZ ;  /* 0x0000000405047290 */ /* 0x000fe4000fffe1ff */
[----:B------:R-:W-:Y:S02]  /*1940*/  UIMAD UR20, UR6, UR10, UR20 ;  /* 0x0000000a061472a4 */ /* 0x000fe4000f8e0214 */
[----:B------:R-:W-:-:S12]  /*1950*/  UIMAD UR16, UR4, UR12, UR16 ;  /* 0x0000000c041072a4 */ /* 0x000fd8000f8e0210 */
.L_x_20:
[----:B------:R-:W-:Y:S05]  /*1960*/  BRA.U !UP5, `(.L_x_21) ;  /* 0x000000010d0c7547 */ /* 0x000fea000b800000 */
[----:B------:R-:W-:Y:S01]  /*1970*/  UCGABAR_WAIT ;  /* 0x0000000000007dc7 */ /* 0x000fe20008000000 */
[----:B------:R-:W-:Y:S01]  /*1980*/  CCTL.IVALL ;  /* 0x00000000ff00798f */ /* 0x000fe20002000000 */
[----:B------:R-:W-:Y:S05]  /*1990*/  BRA `(.L_x_22) ;  /* 0x0000000000047947 */ /* 0x000fea0003800000 */
.L_x_21:
[----:B------:R-:W-:Y:S06]  /*19a0*/  BAR.SYNC.DEFER_BLOCKING 0x0 ;  /* 0x0000000000007b1d */ /* 0x000fec0000010000 */
.L_x_22:
[----:B------:R-:W-:Y:S05]  /*19b0*/  BRA.U UP0, `(.L_x_23) ;  /* 0x0000001d00087547 */ /* 0x000fea000b800000 */
[----:B------:R-:W2:Y:S01]  /*19c0*/  LDCU UR7, c[0x0][0x38c] ;  /* 0x00007180ff0777ac */ /* 0x000ea20008000800 */
[----:B------:R-:W3:Y:S01]  /*19d0*/  S2UR UR8, SR_CgaCtaId ;  /* 0x00000000000879c3 */ /* 0x000ee20000008800 */
[----:B------:R-:W-:Y:S01]  /*19e0*/  PLOP3.LUT P1, PT, PT, PT, UP3, 0x80, 0x8 ;  /* 0x000000000008781c */ /* 0x000fe20003f2f038 */
[----:B------:R-:W-:Y:S01]  /*19f0*/  IMAD.MOV.U32 R12, RZ, RZ, 0x1 ;  /* 0x00000001ff0c7424 */ /* 0x000fe200078e00ff */
[----:B------:R-:W-:Y:S01]  /*1a00*/  UMOV UR21, 0x400 ;  /* 0x0000040000157882 */ /* 0x000fe20000000000 */
[----:B------:R-:W-:Y:S01]  /*1a10*/  USHF.L.U32 UR5, UR32, 0x5, URZ ;  /* 0x0000000520057899 */ /* 0x000fe200080006ff */
[----:B------:R-:W-:Y:S01]  /*1a20*/  ISETP.EQ.OR P2, PT, R0, RZ, P3 ;  /* 0x000000ff0000720c */ /* 0x000fe20001f42670 */
[----:B------:R-:W-:Y:S01]  /*1a30*/  UISETP.NE.AND UP1, UPT, UR17, URZ, UPT ;  /* 0x000000ff1100728c */ /* 0x000fe2000bf25270 */
[----:B------:R-:W-:Y:S02]  /*1a40*/  PLOP3.LUT P1, PT, P1, PT, PT, 0x8, 0x80 ;  /* 0x000000000080781c */ /* 0x000fe40000f2e170 */
[----:B------:R-:W-:Y:S01]  /*1a50*/  CS2R R10, SRZ ;  /* 0x00000000000a7805 */ /* 0x000fe2000001ff00 */
[----:B------:R-:W-:Y:S01]  /*1a60*/  IMAD.MOV.U32 R9, RZ, RZ, RZ ;  /* 0x000000ffff097224 */ /* 0x000fe200078e00ff */
[----:B------:R-:W4:Y:S01]  /*1a70*/  LDCU UR43, c[0x0][0x370] ;  /* 0x00006e00ff2b77ac */ /* 0x000f220008000800 */
[----:B------:R-:W-:Y:S01]  /*1a80*/  IMAD.MOV.U32 R8, RZ, RZ, 0x1 ;  /* 0x00000001ff087424 */ /* 0x000fe200078e00ff */
[----:B------:R-:W1:Y:S01]  /*1a90*/  LDCU.64 UR28, c[0x0][0x348] ;  /* 0x00006900ff1c77ac */ /* 0x000e620008000a00 */
[----:B--2---:R-:W-:-:S02]  /*1aa0*/  UIADD3 UR6, UPT, UPT, UR7, 0x1f, URZ ;  /* 0x0000001f07067890 */ /* 0x004fc4000fffe0ff */
[----:B------:R-:W-:Y:S02]  /*1ab0*/  UIADD3 UR49, UPT, UPT, UR7, 0x3e, URZ ;  /* 0x0000003e07317890 */ /* 0x000fe4000fffe0ff */
[----:B------:R-:W-:Y:S02]  /*1ac0*/  USHF.R.S32.HI UR4, URZ, 0x1f, UR6 ;  /* 0x0000001fff047899 */ /* 0x000fe40008011406 */
[----:B---3--:R-:W-:Y:S02]  /*1ad0*/  ULEA UR21, UR8, UR21, 0x18 ;  /* 0x0000001508157291 */ /* 0x008fe4000f8ec0ff */
[----:B------:R-:W-:Y:S02]  /*1ae0*/  ULEA.HI UR4, UR4, UR6, URZ, 0x5 ;  /* 0x0000000604047291 */ /* 0x000fe4000f8f28ff */
[----:B------:R-:W-:Y:S02]  /*1af0*/  UIADD3 UR6, UPT, UPT, UR7, -0x1, URZ ;  /* 0xffffffff07067890 */ /* 0x000fe4000fffe0ff */
[----:B------:R-:W-:-:S02]  /*1b00*/  USHF.R.S32.HI UR45, URZ, 0x5, UR4 ;  /* 0x00000005ff2d7899 */ /* 0x000fc40008011404 */
[----:B------:R-:W-:Y:S02]  /*1b10*/  UISETP.GE.U32.AND UP2, UPT, UR6, -0x3f, UPT ;  /* 0xffffffc10600788c */ /* 0x000fe4000bf46070 */
[----:B------:R-:W-:Y:S01]  /*1b20*/  UISETP.LT.U32.AND UP0, UPT, UR45, 0x14, UPT ;  /* 0x000000142d00788c */ /* 0x000fe2000bf01070 */
[----:B------:R-:W2:Y:S03]  /*1b30*/  LDCU UR41, c[0x0][0x374] ;  /* 0x00006e80ff2977ac */ /* 0x000ea60008000800 */
[----:B------:R-:W-:Y:S02]  /*1b40*/  USEL UR44, UR45, 0x14, UP0 ;  /* 0x000000142d2c7887 */ /* 0x000fe40008000000 */
[----:B------:R-:W-:Y:S02]  /*1b50*/  ULOP3.LUT UR46, UR5, 0x20, URZ, 0xe2, !UPT ;  /* 0x00000020052e7892 */ /* 0x000fe4000f8ee2ff */
[----:B------:R-:W-:-:S02]  /*1b60*/  UIADD3 UR24, UPT, UPT, UR44, -0x1, URZ ;  /* 0xffffffff2c187890 */ /* 0x000fc4000fffe0ff */
[----:B------:R-:W-:Y:S02]  /*1b70*/  @UP2 UIADD3 UR24, UPT, UPT, UR44, URZ, URZ ;  /* 0x000000ff2c182290 */ /* 0x000fe4000fffe0ff */
[----:B------:R-:W-:Y:S02]  /*1b80*/  USEL UR25, UR48, 0x2, UP1 ;  /* 0x0000000230197887 */ /* 0x000fe40008800000 */
[----:B------:R-:W-:Y:S02]  /*1b90*/  UIADD3 UR38, UPT, UPT, UR21, 0x6600, UR31 ;  /* 0x0000660015267890 */ /* 0x000fe4000fffe01f */
[----:B------:R-:W-:Y:S02]  /*1ba0*/  UIADD3 UR37, UPT, UPT, UR21, 0x10600, UR30 ;  /* 0x0001060015257890 */ /* 0x000fe4000fffe01e */
[----:B------:R-:W-:Y:S02]  /*1bb0*/  UIADD3 UR47, UPT, UPT, UR45, -UR44, URZ ;  /* 0x8000002c2d2f7290 */ /* 0x000fe4000fffe0ff */
[----:B------:R-:W-:Y:S01]  /*1bc0*/  UIADD3 UR24, UPT, UPT, UR24, 0x1, URZ ;  /* 0x0000000118187890 */ /* 0x000fe2000fffe0ff */
[----:B-12-4-:R-:W-:-:S11]  /*1bd0*/  UMOV UR7, URZ ;  /* 0x000000ff00077c82 */ /* 0x016fd60008000000 */
.L_x_43:
[----:B-1----:R-:W1:Y:S02]  /*1be0*/  S2UR UR4, SR_CgaCtaId ;  /* 0x00000000000479c3 */ /* 0x002e640000008800 */
[----:B-1----:R-:W-:-:S09]  /*1bf0*/  UISETP.NE.AND UP0, UPT, UR4, URZ, UPT ;  /* 0x000000ff0400728c */ /* 0x002fd2000bf05270 */
[----:B------:R-:W-:Y:S05]  /*1c00*/  BRA.U UP0, `(.L_x_24) ;  /* 0x0000000100287547 */ /* 0x000fea000b800000 */
[----:B------:R-:W-:Y:S02]  /*1c10*/  LEA R0, R9, UR21, 0x3 ;  /* 0x0000001509007c11 */ /* 0x000fe4000f8e18ff */
[----:B------:R-:W-:-:S04]  /*1c20*/  SHF.L.U32 R3, R8, 0x1f, RZ ;  /* 0x0000001f08037819 */ /* 0x000fc800000006ff */
[----:B------:R-:W1:Y:S02]  /*1c30*/  SYNCS.PHASECHK.TRANS64.TRYWAIT P0, [R0+URZ+0x200], R3 ;  /* 0x00020003000075a7 */ /* 0x000e6400080011ff */
[----:B-1----:R-:W-:Y:S05]  /*1c40*/  @!P0 BRA `(.L_x_25) ;  /* 0x0000008400808947 */ /* 0x002fea0003800000 */
.L_x_149:
[----:B------:R2:W-:Y:S01]  /*1c50*/  SYNCS.ARRIVE.TRANS64.A1T0 RZ, [R0+URZ+0x1f0], RZ ;  /* 0x0001f0ff00ff79a7 */ /* 0x0005e200081000ff */
[----:B------:R-:W-:-:S05]  /*1c60*/  VIADD R9, R9, 0x1 ;  /* 0x0000000109097836 */ /* 0x000fca0000000000 */
[----:B------:R-:W-:-:S04]  /*1c70*/  ISETP.NE.AND P0, PT, R9, 0x2, PT ;  /* 0x000000020900780c */ /* 0x000fc80003f05270 */
[----:B-1----:R-:W-:Y:S02]  /*1c80*/  SEL R3, RZ, 0x1, P0 ;  /* 0x00000001ff037807 */ /* 0x002fe40000000000 */
[----:B------:R-:W-:Y:S02]  /*1c90*/  SEL R9, R9, RZ, P0 ;  /* 0x000000ff09097207 */ /* 0x000fe40000000000 */
[----:B------:R-:W-:-:S07]  /*1ca0*/  LOP3.LUT R8, R8, R3, RZ, 0x3c, !PT ;  /* 0x0000000308087212 */ /* 0x000fce00078e3cff */
.L_x_24:
[----:B------:R-:W-:Y:S01]  /*1cb0*/  ULEA UR4, UR7, UR21, 0x3 ;  /* 0x0000001507047291 */ /* 0x000fe2000f8e18ff */
[----:B--2---:R-:W-:Y:S01]  /*1cc0*/  SHF.L.U32 R0, R12, 0x1f, RZ ;  /* 0x0000001f0c007819 */ /* 0x004fe200000006ff */
[----:B------:R-:W-:Y:S02]  /*1cd0*/  UISETP.GE.U32.AND UP0, UPT, UR49, 0x3f, UPT ;  /* 0x0000003f3100788c */ /* 0x000fe4000bf06070 */
[----:B------:R-:W-:Y:S02]  /*1ce0*/  ULEA UR11, UR20, UR50, 0x1 ;  /* 0x00000032140b7291 */ /* 0x000fe4000f8e08ff */
[----:B------:R-:W-:Y:S02]  /*1cf0*/  ULEA UR35, UR16, UR46, 0x6 ;  /* 0x0000002e10237291 */ /* 0x000fe4000f8e30ff */
[----:B------:R-:W-:Y:S01]  /*1d00*/  USHF.L.U32 UR11, UR11, 0x7, URZ ;  /* 0x000000070b0b7899 */ /* 0x000fe200080006ff */
[----:B------:R1:W2:Y:S01]  /*1d10*/  SYNCS.PHASECHK.TRANS64.TRYWAIT P0, [UR4+0xa0], R0 ;  /* 0x0000a000ff0075a7 */ /* 0x0002a20008001104 */
[----:B------:R-:W-:Y:S01]  /*1d20*/  UMOV UR6, URZ ;  /* 0x000000ff00067c82 */ /* 0x000fe20008000000 */
[----:B------:R-:W-:Y:S09]  /*1d30*/  BRA.U !UP0, `(.L_x_26) ;  /* 0x0000000108c07547 */ /* 0x000ff2000b800000 */
[----:B------:R-:W-:Y:S01]  /*1d40*/  UMOV UR13, URZ ;  /* 0x000000ff000d7c82 */ /* 0x000fe20008000000 */
[----:B------:R-:W-:-:S05]  /*1d50*/  UMOV UR4, UR7 ;  /* 0x0000000700047c82 */ /* 0x000fca0008000000 */
.L_x_32:
[----:B------:R-:W-:Y:S01]  /*1d60*/  ULEA UR33, UR4, UR21, 0x3 ;  /* 0x0000001504217291 */ /* 0x000fe2000f8e18ff */
[----:B--2---:R-:W-:Y:S01]  /*1d70*/  @!P3 MOV R2, 0x2800 ;  /* 0x000028000002b802 */ /* 0x004fe20000000f00 */
[----:B--2-4-:R-:W-:Y:S10]  /*1d80*/  @P0 BRA `(.L_x_27) ;  /* 0x00000000000c0947 */ /* 0x014ff40003800000 */
[----:B------:R-:W-:-:S04]  /*1d90*/  SHF.L.U32 R3, R12, 0x1f, RZ ;  /* 0x0000001f0c037819 */ /* 0x000fc800000006ff */
[----:B------:R-:W2:Y:S02]  /*1da0*/  SYNCS.PHASECHK.TRANS64.TRYWAIT P0, [UR33+0xa0], R3 ;  /* 0x0000a003ff0075a7 */ /* 0x000ea40008001121 */
[----:B--2---:R-:W-:Y:S05]  /*1db0*/  @!P0 BRA `(.L_x_28) ;  /* 0x0000008400388947 */ /* 0x004fea0003800000 */
.L_x_27:
[----:B------:R2:W-:Y:S01]  /*1dc0*/  @!P3 SYNCS.ARRIVE.TRANS64 RZ, [UR33], R2 ;  /* 0x00000002ffffb9a7 */ /* 0x0005e20008000021 */
[----:B------:R-:W-:-:S04]  /*1dd0*/  ULOP3.LUT UR5, UR25, 0x2, URZ, 0xfc, !UPT ;  /* 0x0000000219057892 */ /* 0x000fc8000f8efcff */
[----:B------:R-:W-:-:S09]  /*1de0*/  UISETP.NE.AND UP0, UPT, UR5, 0x2, UPT ;  /* 0x000000020500788c */ /* 0x000fd2000bf05270 */
[----:B------:R-:W-:Y:S05]  /*1df0*/  BRA.U UP0, `(.L_x_29) ;  /* 0x0000000100047547 */ /* 0x000fea000b800000 */
[----:B------:R-:W-:Y:S05]  /*1e00*/  BPT.TRAP 0x1 ;  /* 0x000000040000795c */ /* 0x000fea0000300000 */
.L_x_29:
[----:B------:R-:W-:Y:S04]  /*1e10*/  BSSY.RECONVERGENT B0, `(.L_x_30) ;  /* 0x0000003000007945 */ /* 0x000fe80003800200 */
[----:B------:R-:W-:Y:S05]  /*1e20*/  @P2 BRA `(.L_x_31) ;  /* 0x0000000000042947 */ /* 0x000fea0003800000 */
[----:B------:R-:W-:Y:S05]  /*1e30*/  BPT.TRAP 0x1 ;  /* 0x000000040000795c */ /* 0x000fea0000300000 */
.L_x_31:
[----:B------:R-:W-:Y:S05]  /*1e40*/  BSYNC.RECONVERGENT B0 ;  /* 0x0000000000007941 */ /* 0x000fea0003800200 */
.L_x_30:
[----:B------:R-:W-:Y:S02]  /*1e50*/  UIADD3 UR5, UPT, UPT, UR4, 0x1, URZ ;  /* 0x0000000104057890 */ /* 0x000fe4000fffe0ff */
[----:B------:R-:W-:Y:S02]  /*1e60*/  ULEA UR32, UR4, UR31, 0xb ;  /* 0x0000001f04207291 */ /* 0x000fe4000f8e58ff */
[----:B------:R-:W-:Y:S02]  /*1e70*/  UISETP.NE.AND UP0, UPT, UR5, 0x14, UPT ;  /* 0x000000140500788c */ /* 0x000fe4000bf05270 */
[----:B------:R-:W-:Y:S02]  /*1e80*/  ULEA UR8, UR4, UR30, 0xd ;  /* 0x0000001e04087291 */ /* 0x000fe4000f8e68ff */
[----:B------:R-:W-:Y:S02]  /*1e90*/  USEL UR6, URZ, 0x1, UP0 ;  /* 0x00000001ff067887 */ /* 0x000fe40008000000 */
[----:B------:R-:W-:-:S02]  /*1ea0*/  USEL UR7, UR5, URZ, UP0 ;  /* 0x000000ff05077287 */ /* 0x000fc40008000000 */
[----:B------:R-:W-:Y:S02]  /*1eb0*/  UIADD3 UR4, UP0, UPT, UR28, 0x180, URZ ;  /* 0x000001801c047890 */ /* 0x000fe4000ff1e0ff */
[----:B------:R-:W-:Y:S01]  /*1ec0*/  ULEA UR5, UR7, UR21, 0x3 ;  /* 0x0000001507057291 */ /* 0x000fe2000f8e18ff */
[----:B------:R-:W-:Y:S01]  /*1ed0*/  LOP3.LUT R12, R12, UR6, RZ, 0x3c, !PT ;  /* 0x000000060c0c7c12 */ /* 0x000fe2000f8e3cff */
[----:B------:R-:W-:Y:S02]  /*1ee0*/  USHF.L.U32 UR34, UR13, 0x5, URZ ;  /* 0x000000050d227899 */ /* 0x000fe400080006ff */
[----:B------:R-:W-:Y:S01]  /*1ef0*/  UIADD3 UR13, UPT, UPT, UR13, 0x1, URZ ;  /* 0x000000010d0d7890 */ /* 0x000fe2000fffe0ff */
[----:B-1----:R-:W-:Y:S01]  /*1f00*/  SHF.L.U32 R0, R12, 0x1f, RZ ;  /* 0x0000001f0c007819 */ /* 0x002fe200000006ff */
[----:B------:R-:W-:Y:S02]  /*1f10*/  UIADD3 UR14, UP1, UPT, UR28, 0x80, URZ ;  /* 0x000000801c0e7890 */ /* 0x000fe4000ff3e0ff */
[----:B------:R-:W-:Y:S01]  /*1f20*/  UIADD3 UR32, UPT, UPT, UR21, 0x6600, UR32 ;  /* 0x0000660015207890 */ /* 0x000fe2000fffe020 */
[----:B------:R3:W4:Y:S01]  /*1f30*/  SYNCS.PHASECHK.TRANS64.TRYWAIT P0, [UR5+0xa0], R0 ;  /* 0x0000a000ff0075a7 */ /* 0x0007220008001105 */
[----:B------:R-:W-:-:S02]  /*1f40*/  UIADD3.X UR5, UPT, UPT, URZ, UR29, URZ, UP0, !UPT ;  /* 0x0000001dff057290 */ /* 0x000fc400087fe4ff */
[----:B------:R-:W-:Y:S02]  /*1f50*/  UISETP.NE.AND UP0, UPT, UR13, UR24, UPT ;  /* 0x000000180d00728c */ /* 0x000fe4000bf05270 */
[----:B------:R-:W-:Y:S02]  /*1f60*/  UIADD3.X UR15, UPT, UPT, URZ, UR29, URZ, UP1, !UPT ;  /* 0x0000001dff0f7290 */ /* 0x000fe40008ffe4ff */
[----:B------:R-:W-:Y:S02]  /*1f70*/  UPRMT UR16, URZ, 0x5410, UR27 ;  /* 0x00005410ff107896 */ /* 0x000fe4000800001b */
[----:B------:R-:W-:Y:S02]  /*1f80*/  UIADD3 UR8, UPT, UPT, UR21, 0x10600, UR8 ;  /* 0x0001060015087890 */ /* 0x000fe4000fffe008 */
[----:B------:R-:W-:Y:S01]  /*1f90*/  UPRMT UR6, URZ, 0x5410, UR26 ;  /* 0x00005410ff067896 */ /* 0x000fe2000800001a */
[----:B------:R-:W-:Y:S01]  /*1fa0*/  UMOV UR18, 0x0 ;  /* 0x0000000000127882 */ /* 0x000fe20000000000 */
[----:B------:R-:W-:Y:S01]  /*1fb0*/  UMOV UR19, 0x10000000 ;  /* 0x1000000000137882 */ /* 0x000fe20000000000 */
[----:B------:R-:W-:Y:S01]  /*1fc0*/  UMOV UR12, UR36 ;  /* 0x00000024000c7c82 */ /* 0x000fe20008000000 */
[----:B------:R-:W-:Y:S01]  /*1fd0*/  UMOV UR9, UR33 ;  /* 0x0000002100097c82 */ /* 0x000fe20008000000 */
[----:B------:R-:W-:Y:S01]  /*1fe0*/  UMOV UR10, UR34 ;  /* 0x00000022000a7c82 */ /* 0x000fe20008000000 */
[----:B------:R-:W-:Y:S03]  /*1ff0*/  UTMALDG.3D.MULTICAST [UR32], [UR14], UR16, desc[UR18] ;  /* 0x000012200e0073b4 */ /* 0x000fe60008011810 */
[----:B------:R1:W-:Y:S02]  /*2000*/  UTMALDG.3D.MULTICAST [UR8], [UR4], UR6, desc[UR18] ;  /* 0x00001208040073b4 */ /* 0x0003e40008011806 */
[----:B-1----:R-:W-:Y:S01]  /*2010*/  UMOV UR6, UR24 ;  /* 0x0000001800067c82 */ /* 0x002fe20008000000 */
[----:B------:R-:W-:Y:S01]  /*2020*/  UMOV UR4, UR7 ;  /* 0x0000000700047c82 */ /* 0x000fe20008000000 */
[----:B---3--:R-:W-:Y:S05]  /*2030*/  BRA.U UP0, `(.L_x_32) ;  /* 0xfffffffd00487547 */ /* 0x008fea000b83ffff */
.L_x_26:
[----:B------:R-:W-:Y:S01]  /*2040*/  ULEA UR4, UR7, UR21, 0x3 ;  /* 0x0000001507047291 */ /* 0x000fe2000f8e18ff */
[----:B-1----:R-:W-:Y:S01]  /*2050*/  SHF.L.U32 R0, R12, 0x1f, RZ ;  /* 0x0000001f0c007819 */ /* 0x002fe200000006ff */
[----:B------:R-:W-:Y:S01]  /*2060*/  @!P1 SYNCS.ARRIVE.TRANS64.A1T0 RZ, [UR21+0x188], RZ ;  /* 0x000188ffffff99a7 */ /* 0x000fe20008100015 */
[----:B------:R-:W-:-:S06]  /*2070*/  UISETP.GT.AND UP0, UPT, UR45, UR44, UPT ;  /* 0x0000002c2d00728c */ /* 0x000fcc000bf04270 */
[----:B--2-4-:R1:W2:Y:S03]  /*2080*/  SYNCS.PHASECHK.TRANS64.TRYWAIT P0, [UR4+0xa0], R0 ;  /* 0x0000a000ff0075a7 */ /* 0x0142a60008001104 */
[----:B------:R-:W-:Y:S05]  /*2090*/  BRA.U !UP0, `(.L_x_33) ;  /* 0x0000000108bc7547 */ /* 0x000fea000b800000 */
[----:B------:R-:W-:Y:S01]  /*20a0*/  UIADD3 UR13, UPT, UPT, UR47, UR6, URZ ;  /* 0x000000062f0d7290 */ /* 0x000fe2000fffe0ff */
[----:B------:R-:W-:-:S11]  /*20b0*/  UMOV UR4, UR7 ;  /* 0x0000000700047c82 */ /* 0x000fd60008000000 */
.L_x_39:
[----:B------:R-:W-:Y:S01]  /*20c0*/  ULEA UR17, UR4, UR21, 0x3 ;  /* 0x0000001504117291 */ /* 0x000fe2000f8e18ff */
[----:B--2---:R-:W-:Y:S01]  /*20d0*/  @!P3 MOV R2, 0x2800 ;  /* 0x000028000002b802 */ /* 0x004fe20000000f00 */
[----:B--2-4-:R-:W-:Y:S10]  /*20e0*/  @P0 BRA `(.L_x_34) ;  /* 0x00000000000c0947 */ /* 0x014ff40003800000 */
[----:B------:R-:W-:-:S04]  /*20f0*/  SHF.L.U32 R3, R12, 0x1f, RZ ;  /* 0x0000001f0c037819 */ /* 0x000fc800000006ff */
[----:B------:R-:W2:Y:S02]  /*2100*/  SYNCS.PHASECHK.TRANS64.TRYWAIT P0, [UR17+0xa0], R3 ;  /* 0x0000a003ff0075a7 */ /* 0x000ea40008001111 */
[----:B--2---:R-:W-:Y:S05]  /*2110*/  @!P0 BRA `(.L_x_35) ;  /* 0x0000008000788947 */ /* 0x004fea0003800000 */
.L_x_34:
[----:B------:R2:W-:Y:S01]  /*2120*/  @!P3 SYNCS.ARRIVE.TRANS64 RZ, [UR17], R2 ;  /* 0x00000002ffffb9a7 */ /* 0x0005e20008000011 */
[----:B------:R-:W-:-:S04]  /*2130*/  ULOP3.LUT UR5, UR25, 0x2, URZ, 0xfc, !UPT ;  /* 0x0000000219057892 */ /* 0x000fc8000f8efcff */
[----:B------:R-:W-:-:S09]  /*2140*/  UISETP.NE.AND UP0, UPT, UR5, 0x2, UPT ;  /* 0x000000020500788c */ /* 0x000fd2000bf05270 */
[----:B------:R-:W-:Y:S05]  /*2150*/  BRA.U UP0, `(.L_x_36) ;  /* 0x0000000100047547 */ /* 0x000fea000b800000 */
[----:B------:R-:W-:Y:S05]  /*2160*/  BPT.TRAP 0x1 ;  /* 0x000000040000795c */ /* 0x000fea0000300000 */
.L_x_36:
[----:B------:R-:W-:Y:S04]  /*2170*/  BSSY.RECONVERGENT B0, `(.L_x_37) ;  /* 0x0000003000007945 */ /* 0x000fe80003800200 */
[----:B------:R-:W-:Y:S05]  /*2180*/  @P2 BRA `(.L_x_38) ;  /* 0x0000000000042947 */ /* 0x000fea0003800000 */
[----:B------:R-:W-:Y:S05]  /*2190*/  BPT.TRAP 0x1 ;  /* 0x000000040000795c */ /* 0x000fea0000300000 */
.L_x_38:
[----:B------:R-:W-:Y:S05]  /*21a0*/  BSYNC.RECONVERGENT B0 ;  /* 0x0000000000007941 */ /* 0x000fea0003800200 */
.L_x_37:
[----:B------:R-:W-:Y:S02]  /*21b0*/  UIADD3 UR5, UPT, UPT, UR4, 0x1, URZ ;  /* 0x0000000104057890 */ /* 0x000fe4000fffe0ff */
[----:B------:R-:W-:Y:S02]  /*21c0*/  UIADD3 UR14, UP1, UPT, UR28, 0x80, URZ ;  /* 0x000000801c0e7890 */ /* 0x000fe4000ff3e0ff */
[----:B------:R-:W-:Y:S02]  /*21d0*/  UISETP.NE.AND UP0, UPT, UR5, 0x14, UPT ;  /* 0x000000140500788c */ /* 0x000fe4000bf05270 */
[----:B------:R-:W-:Y:S02]  /*21e0*/  ULEA UR16, UR4, UR38, 0xb ;  /* 0x0000002604107291 */ /* 0x000fe4000f8e58ff */
[----:B------:R-:W-:Y:S02]  /*21f0*/  USEL UR8, URZ, 0x1, UP0 ;  /* 0x00000001ff087887 */ /* 0x000fe40008000000 */
[----:B------:R-:W-:-:S02]  /*2200*/  USEL UR7, UR5, URZ, UP0 ;  /* 0x000000ff05077287 */ /* 0x000fc40008000000 */
[----:B------:R-:W-:Y:S02]  /*2210*/  UIADD3 UR22, UP0, UPT, UR28, 0x180, URZ ;  /* 0x000001801c167890 */ /* 0x000fe4000ff1e0ff */
[----:B------:R-:W-:Y:S01]  /*2220*/  ULEA UR5, UR7, UR21, 0x3 ;  /* 0x0000001507057291 */ /* 0x000fe2000f8e18ff */
[----:B------:R-:W-:Y:S01]  /*2230*/  LOP3.LUT R12, R12, UR8, RZ, 0x3c, !PT ;  /* 0x000000080c0c7c12 */ /* 0x000fe2000f8e3cff */
[----:B------:R-:W-:Y:S02]  /*2240*/  ULEA UR8, UR4, UR37, 0xd ;  /* 0x0000002504087291 */ /* 0x000fe4000f8e68ff */
[----:B------:R-:W-:Y:S01]  /*2250*/  USHF.L.U32 UR18, UR6, 0x5, URZ ;  /* 0x0000000506127899 */ /* 0x000fe200080006ff */
[----:B-1----:R-:W-:Y:S01]  /*2260*/  SHF.L.U32 R0, R12, 0x1f, RZ ;  /* 0x0000001f0c007819 */ /* 0x002fe200000006ff */
[----:B------:R-:W-:Y:S02]  /*2270*/  UPRMT UR4, URZ, 0x5410, UR27 ;  /* 0x00005410ff047896 */ /* 0x000fe4000800001b */
[----:B------:R-:W-:Y:S01]  /*2280*/  UIADD3.X UR15, UPT, UPT, URZ, UR29, URZ, UP1, !UPT ;  /* 0x0000001dff0f7290 */ /* 0x000fe20008ffe4ff */
[----:B------:R3:W4:Y:S01]  /*2290*/  SYNCS.PHASECHK.TRANS64.TRYWAIT P0, [UR5+0xa0], R0 ;  /* 0x0000a000ff0075a7 */ /* 0x0007220008001105 */
[----:B------:R-:W-:-:S02]  /*22a0*/  UPRMT UR5, URZ, 0x5410, UR26 ;  /* 0x00005410ff057896 */ /* 0x000fc4000800001a */
[----:B------:R-:W-:Y:S01]  /*22b0*/  UIADD3.X UR23, UPT, UPT, URZ, UR29, URZ, UP0, !UPT ;  /* 0x0000001dff177290 */ /* 0x000fe200087fe4ff */
[----:B------:R-:W-:Y:S01]  /*22c0*/  UMOV UR32, 0x0 ;  /* 0x0000000000207882 */ /* 0x000fe20000000000 */
[----:B------:R-:W-:Y:S01]  /*22d0*/  UMOV UR33, 0x10000000 ;  /* 0x1000000000217882 */ /* 0x000fe20000000000 */
[----:B------:R-:W-:Y:S01]  /*22e0*/  UMOV UR19, UR35 ;  /* 0x0000002300137c82 */ /* 0x000fe20008000000 */
[----:B------:R-:W-:Y:S01]  /*22f0*/  UMOV UR20, UR36 ;  /* 0x0000002400147c82 */ /* 0x000fe20008000000 */
[----:B------:R-:W-:Y:S01]  /*2300*/  UMOV UR12, UR36 ;  /* 0x00000024000c7c82 */ /* 0x000fe20008000000 */
[----:B------:R-:W-:Y:S01]  /*2310*/  UMOV UR9, UR17 ;  /* 0x0000001100097c82 */ /* 0x000fe20008000000 */
[----:B------:R-:W-:Y:S01]  /*2320*/  UMOV UR10, UR18 ;  /* 0x00000012000a7c82 */ /* 0x000fe20008000000 */
[----:B------:R1:W-:Y:S01]  /*2330*/  UTMALDG.3D.MULTICAST [UR16], [UR14], UR4, desc[UR32] ;  /* 0x000020100e0073b4 */ /* 0x0003e20008011804 */
[----:B------:R-:W-:-:S04]  /*2340*/  UIADD3 UR6, UPT, UPT, UR6, 0x1, URZ ;  /* 0x0000000106067890 */ /* 0x000fc8000fffe0ff */
[----:B------:R-:W-:Y:S01]  /*2350*/  UISETP.NE.AND UP0, UPT, UR6, UR13, UPT ;  /* 0x0000000d0600728c */ /* 0x000fe2000bf05270 */
[----:B------:R3:W-:Y:S01]  /*2360*/  UTMALDG.3D.MULTICAST [UR8], [UR22], UR5, desc[UR32] ;  /* 0x00002008160073b4 */ /* 0x0007e20008011805 */
[----:B-1----:R-:W-:-:S07]  /*2370*/  UMOV UR4, UR7 ;  /* 0x0000000700047c82 */ /* 0x002fce0008000000 */
[----:B---3--:R-:W-:Y:S05]  /*2380*/  BRA.U UP0, `(.L_x_39) ;  /* 0xfffffffd004c7547 */ /* 0x008fea000b83ffff */
.L_x_33:
[C---:B------:R-:W-:Y:S01]  /*2390*/  LEA R3, R11.reuse, UR21, 0x3 ;  /* 0x000000150b037c11 */ /* 0x040fe2000f8e18ff */
[----:B------:R-:W-:Y:S01]  /*23a0*/  NOP ;  /* 0x0000000000007918 */ /* 0x000fe20000000000 */
[----:B-1----:R-:W-:Y:S02]  /*23b0*/  SHF.L.U32 R0, R10, 0x1f, RZ ;  /* 0x0000001f0a007819 */ /* 0x002fe400000006ff */
[----:B------:R-:W-:Y:S02]  /*23c0*/  LEA R5, R11, UR21, 0x4 ;  /* 0x000000150b057c11 */ /* 0x000fe4000f8e20ff */
[----:B--2-4-:R-:W1:Y:S02]  /*23d0*/  SYNCS.PHASECHK.TRANS64.TRYWAIT P0, [R3+URZ+0x190], R0 ;  /* 0x00019000030075a7 */ /* 0x014e6400080011ff */
[----:B-1----:R-:W-:Y:S05]  /*23e0*/  @!P0 BRA `(.L_x_40) ;  /* 0x0000007c00dc8947 */ /* 0x002fea0003800000 */
.L_x_152:
[----:B------:R-:W2:Y:S01]  /*23f0*/  LDS.128 R4, [R5+0x220] ;  /* 0x0002200005047984 */ /* 0x000ea20000000c00 */
[----:B------:R-:W-:Y:S01]  /*2400*/  UISETP.GE.AND UP0, UPT, UR42, 0x1, UPT ;  /* 0x000000012a00788c */ /* 0x000fe2000bf06270 */
[----:B------:R-:W-:Y:S01]  /*2410*/  @!PT LDS RZ, [RZ] ;  /* 0x00000000fffff984 */ /* 0x000fe20000000800 */
[----:B------:R-:W-:Y:S01]  /*2420*/  @!PT LDS RZ, [RZ] ;  /* 0x00000000fffff984 */ /* 0x000fe20000000800 */
[----:B------:R-:W-:Y:S01]  /*2430*/  @!PT LDS RZ, [RZ] ;  /* 0x00000000fffff984 */ /* 0x000fe20000000800 */
[----:B------:R-:W-:Y:S01]  /*2440*/  @!PT LDS RZ, [RZ] ;  /* 0x00000000fffff984 */ /* 0x000fe20000000800 */
[----:B------:R3:W-:Y:S06]  /*2450*/  MEMBAR.ALL.CTA ;  /* 0x0000000000007992 */ /* 0x0007ec0000008000 */
[----:B---3--:R-:W3:Y:S01]  /*2460*/  FENCE.VIEW.ASYNC.S ;  /* 0x00000000000073c6 */ /* 0x008ee20000000000 */
[----:B--2---:R-:W-:-:S13]  /*2470*/  LOP3.LUT P0, RZ, R6, 0x1, RZ, 0xc0, !PT ;  /* 0x0000000106ff7812 */ /* 0x004fda000780c0ff */
[----:B---3--:R-:W-:Y:S01]  /*2480*/  VOTEU.ANY UP1, P0 ;  /* 0x0000000000ff7886 */ /* 0x008fe20000020100 */
[----:B------:R-:W-:-:S13]  /*2490*/  PLOP3.LUT P0, PT, PT, PT, UP1, 0x80, 0x8 ;  /* 0x000000000008781c */ /* 0x000fda0003f0f018 */
[----:B-1----:R-:W-:Y:S02]  /*24a0*/  @P0 LOP3.LUT R0, R5, 0xffff, RZ, 0xc0, !PT ;  /* 0x0000ffff05000812 */ /* 0x002fe400078ec0ff */
[----:B------:R-:W-:Y:S02]  /*24b0*/  @P0 MOV R2, R4 ;  /* 0x0000000400020202 */ /* 0x000fe40000000f00 */
[----:B------:R-:W-:Y:S01]  /*24c0*/  @P0 R2UR UR5, R0 ;  /* 0x00000000000502ca */ /* 0x000fe200000e0000 */
[----:B------:R-:W-:Y:S01]  /*24d0*/  VIADD R0, R3, 0x1a0 ;  /* 0x000001a003007836 */ /* 0x000fe20000000000 */
[----:B------:R-:W-:Y:S02]  /*24e0*/  @P0 SHF.R.U32.HI R4, RZ, 0x10, R5 ;  /* 0x00000010ff040819 */ /* 0x000fe40000011605 */
[----:B------:R-:W-:Y:S02]  /*24f0*/  @P0 R2UR UR6, R2 ;  /* 0x00000000020602ca */ /* 0x000fe400000e0000 */
[----:B------:R-:W-:-:S02]  /*2500*/  PRMT R0, RZ, 0x654, R0 ;  /* 0x00000654ff007816 */ /* 0x000fc40000000000 */
[----:B------:R-:W-:Y:S02]  /*2510*/  @P0 R2UR UR4, R4 ;  /* 0x00000000040402ca */ /* 0x000fe400000e0000 */
[----:B------:R1:W-:Y:S03]  /*2520*/  SYNCS.ARRIVE.TRANS64.RED.A1T0 RZ, [R0+URZ], RZ ;  /* 0x000000ff00ff79a7 */ /* 0x0003e600081004ff */
[----:B------:R-:W-:-:S04]  /*2530*/  @UP1 UMOV UR39, UR5 ;  /* 0x0000000500271c82 */ /* 0x000fc80008000000 */
[----:B------:R-:W-:-:S04]  /*2540*/  @UP1 UMOV UR40, UR6 ;  /* 0x0000000600281c82 */ /* 0x000fc80008000000 */
[----:B------:R-:W-:Y:S01]  /*2550*/  @UP1 UMOV UR36, UR4 ;  /* 0x0000000400241c82 */ /* 0x000fe20008000000 */
[----:B------:R-:W-:Y:S05]  /*2560*/  BRA.U !UP0, `(.L_x_41) ;  /* 0x0000000108d47547 */ /* 0x000fea000b800000 */
[----:B------:R-:W2:Y:S01]  /*2570*/  LDCU.128 UR12, c[0x0][0xb10] ;  /* 0x00016200ff0c77ac */ /* 0x000ea20008000c00 */
[----:B------:R-:W3:Y:S01]  /*2580*/  LDCU UR22, c[0x0][0xb20] ;  /* 0x00016400ff1677ac */ /* 0x000ee20008000800 */
[----:B------:R-:W4:Y:S01]  /*2590*/  LDCU UR20, c[0x0][0xb0c] ;  /* 0x00016180ff1477ac */ /* 0x000f220008000800 */
[----:B------:R-:W1:Y:S01]  /*25a0*/  LDCU.64 UR8, c[0x0][0xb28] ;  /* 0x00016500ff0877ac */ /* 0x000e620008000a00 */
[----:B------:R-:W-:Y:S02]  /*25b0*/  UISETP.NE.AND UP3, UPT, UR42, 0x1, UPT ;  /* 0x000000012a00788c */ /* 0x000fe4000bf65270 */
[----:B--2---:R-:W-:Y:S02]  /*25c0*/  UIMAD.WIDE.U32 UR10, UR41, UR15, URZ ;  /* 0x0000000f290a72a5 */ /* 0x004fe4000f8e00ff */
[----:B------:R-:W-:Y:S02]  /*25d0*/  UIMAD.WIDE.U32 UR4, UR43, UR12, URZ ;  /* 0x0000000c2b0472a5 */ /* 0x000fe4000f8e00ff */
[----:B------:R-:W-:-:S02]  /*25e0*/  UISETP.NE.AND UP0, UPT, UR14, 0x1, UPT ;  /* 0x000000010e00788c */ /* 0x000fc4000bf05270 */
[----:B------:R-:W-:Y:S01]  /*25f0*/  UIMAD.WIDE.U32 UR18, UR39, UR15, URZ ;  /* 0x0000000f271272a5 */ /* 0x000fe2000f8e00ff */
[----:B------:R-:W-:Y:S02]  /*2600*/  UMOV UR10, UR11 ;  /* 0x0000000b000a7c82 */ /* 0x000fe40008000000 */
[----:B------:R-:W-:Y:S01]  /*2610*/  UMOV UR4, UR5 ;  /* 0x0000000500047c82 */ /* 0x000fe20008000000 */
[----:B---3--:R-:W-:Y:S02]  /*2620*/  USHF.R.U32.HI UR10, URZ, UR22, UR10 ;  /* 0x00000016ff0a7299 */ /* 0x008fe4000801160a */
[----:B----4-:R-:W-:Y:S02]  /*2630*/  UISETP.NE.AND UP2, UPT, UR20, 0x1, UPT ;  /* 0x000000011400788c */ /* 0x010fe4000bf45270 */
[----:B------:R-:W-:Y:S02]  /*2640*/  USHF.R.U32.HI UR4, URZ, UR13, UR4 ;  /* 0x0000000dff047299 */ /* 0x000fe40008011604 */
[----:B------:R-:W-:-:S02]  /*2650*/  USEL UR5, UR41, UR10, !UP0 ;  /* 0x0000000a29057287 */ /* 0x000fc4000c000000 */
[----:B------:R-:W-:Y:S02]  /*2660*/  USEL UR6, UR43, UR4, !UP2 ;  /* 0x000000042b067287 */ /* 0x000fe4000d000000 */
[----:B-1----:R-:W-:Y:S01]  /*2670*/  UIMAD.WIDE.U32 UR10, UR5, UR8, URZ ;  /* 0x00000008050a72a5 */ /* 0x002fe2000f8e00ff */
[----:B------:R-:W-:Y:S01]  /*2680*/  UMOV UR4, UR19 ;  /* 0x0000001300047c82 */ /* 0x000fe20008000000 */
[----:B------:R-:W-:Y:S02]  /*2690*/  UIMAD.WIDE.U32 UR16, UR40, UR12, URZ ;  /* 0x0000000c281072a5 */ /* 0x000fe4000f8e00ff */
[----:B------:R-:W-:-:S03]  /*26a0*/  UIMAD.WIDE.U32 UR18, UR6, UR8, URZ ;  /* 0x00000008061272a5 */ /* 0x000fc6000f8e00ff */
[----:B------:R-:W-:Y:S01]  /*26b0*/  UMOV UR10, UR11 ;  /* 0x0000000b000a7c82 */ /* 0x000fe20008000000 */
[----:B------:R-:W-:Y:S02]  /*26c0*/  USHF.R.U32.HI UR4, URZ, UR22, UR4 ;  /* 0x00000016ff047299 */ /* 0x000fe40008011604 */
[----:B------:R-:W-:Y:S01]  /*26d0*/  @UP3 USHF.R.U32.HI UR5, URZ, UR9, UR10 ;  /* 0x00000009ff053299 */ /* 0x000fe2000801160a */
[----:B------:R-:W-:Y:S01]  /*26e0*/  UMOV UR16, UR17 ;  /* 0x0000001100107c82 */ /* 0x000fe20008000000 */
[----:B------:R-:W-:Y:S01]  /*26f0*/  UMOV UR18, UR19 ;  /* 0x0000001300127c82 */ /* 0x000fe20008000000 */
[----:B------:R-:W-:Y:S02]  /*2700*/  USHF.R.U32.HI UR13, URZ, UR13, UR16 ;  /* 0x0000000dff0d7299 */ /* 0x000fe40008011610 */
[----:B------:R-:W-:Y:S02]  /*2710*/  USEL UR4, UR39, UR4, !UP0 ;  /* 0x0000000427047287 */ /* 0x000fe4000c000000 */
[----:B------:R-:W-:-:S02]  /*2720*/  @UP3 USHF.R.U32.HI UR6, URZ, UR9, UR18 ;  /* 0x00000009ff063299 */ /* 0x000fc40008011612 */
[----:B------:R-:W-:Y:S02]  /*2730*/  UIMAD UR10, UR42, UR5, URZ ;  /* 0x000000052a0a72a4 */ /* 0x000fe4000f8e02ff */
[----:B------:R-:W-:Y:S02]  /*2740*/  USEL UR5, UR40, UR13, !UP2 ;  /* 0x0000000d28057287 */ /* 0x000fe4000d000000 */
[----:B------:R-:W-:Y:S02]  /*2750*/  UIMAD UR12, UR42, UR6, URZ ;  /* 0x000000062a0c72a4 */ /* 0x000fe4000f8e02ff */
[----:B------:R-:W-:Y:S02]  /*2760*/  UISETP.GE.AND UP0, UPT, UR4, UR10, UPT ;  /* 0x0000000a0400728c */ /* 0x000fe4000bf06270 */
[----:B------:R-:W-:Y:S02]  /*2770*/  UIMAD.WIDE.U32 UR10, UR4, UR8, URZ ;  /* 0x00000008040a72a5 */ /* 0x000fe4000f8e00ff */
[----:B------:R-:W-:-:S02]  /*2780*/  UISETP.GE.OR UP0, UPT, UR5, UR12, UP0 ;  /* 0x0000000c0500728c */ /* 0x000fc40008706670 */
        /* <DEDUP_REMOVED lines=19> */
.L_x_41:
[----:B------:R-:W2:Y:S02]  /*28c0*/  LDCU UR4, c[0x0][0xb30] ;  /* 0x00016600ff0477ac */ /* 0x000ea40008000800 */
[----:B--2---:R-:W-:-:S09]  /*28d0*/  UISETP.NE.AND UP0, UPT, UR4, 0x1, UPT ;  /* 0x000000010400788c */ /* 0x004fd2000bf05270 */
[----:B------:R-:W-:Y:S05]  /*28e0*/  BRA.U UP0, `(.L_x_42) ;  /* 0x0000000100447547 */ /* 0x000fea000b800000 */
        /* <DEDUP_REMOVED lines=17> */
.L_x_42:
[----:B------:R-:W-:Y:S01]  /*2a00*/  VIADD R11, R11, 0x1 ;  /* 0x000000010b0b7836 */ /* 0x000fe20000000000 */
[----:B------:R-:W-:Y:S01]  /*2a10*/  R2UR UR4, R87 ;  /* 0x00000000570472ca */ /* 0x000fe200000e0000 */
[----:B------:R-:W-:Y:S01]  /*2a20*/  UIADD3 UR16, UPT, UPT, UR40, UR59, URZ ;  /* 0x0000003b28107290 */ /* 0x000fe2000fffe0ff */
[----:B------:R-:W-:Y:S02]  /*2a30*/  PLOP3.LUT P1, PT, PT, PT, PT, 0x80, 0x8 ;  /* 0x000000000008781c */ /* 0x000fe40003f2f070 */
[----:B------:R-:W-:-:S04]  /*2a40*/  ISETP.NE.AND P0, PT, R11, 0x2, PT ;  /* 0x000000020b00780c */ /* 0x000fc80003f05270 */
[----:B------:R-:W-:Y:S02]  /*2a50*/  SEL R3, RZ, 0x1, P0 ;  /* 0x00000001ff037807 */ /* 0x000fe40000000000 */
[----:B------:R-:W-:Y:S02]  /*2a60*/  SEL R11, R11, RZ, P0 ;  /* 0x000000ff0b0b7207 */ /* 0x000fe40000000000 */
[----:B------:R-:W-:Y:S01]  /*2a70*/  LOP3.LUT R10, R10, R3, RZ, 0x3c, !PT ;  /* 0x000000030a0a7212 */ /* 0x000fe200078e3cff */
[----:B------:R-:W-:Y:S01]  /*2a80*/  UIADD3 UR20, UPT, UPT, UR39, UR4, URZ ;  /* 0x0000000427147290 */ /* 0x000fe2000fffe0ff */
[----:B------:R-:W-:Y:S11]  /*2a90*/  BRA.U UP1, `(.L_x_43) ;  /* 0xfffffff101507547 */ /* 0x000ff6000b83ffff */
[----:B------:R-:W-:Y:S01]  /*2aa0*/  UIADD3 UR21, UPT, UPT, UR21, 0xa0, URZ ;  /* 0x000000a015157890 */ /* 0x000fe2000fffe0ff */
[----:B------:R-:W-:-:S03]  /*2ab0*/  SHF.L.U32 R3, R12, 0x1f, RZ ;  /* 0x0000001f0c037819 */ /* 0x000fc600000006ff */
[----:B------:R-:W-:-:S09]  /*2ac0*/  ULEA UR4, UR7, UR21, 0x3 ;  /* 0x0000001507047291 */ /* 0x000fd2000f8e18ff */
[----:B------:R-:W2:Y:S02]  /*2ad0*/  SYNCS.PHASECHK.TRANS64.TRYWAIT P0, [UR4], R3 ;  /* 0x00000003ff0075a7 */ /* 0x000ea40008001104 */
[----:B--2---:R-:W-:Y:S05]  /*2ae0*/  @!P0 BRA `(.L_x_44) ;  /* 0x0000007800308947 */ /* 0x004fea0003800000 */
.L_x_154:
[----:B------:R-:W-:-:S04]  /*2af0*/  UIADD3 UR4, UPT, UPT, UR7, 0x1, URZ ;  /* 0x0000000107047890 */ /* 0x000fc8000fffe0ff */
[----:B------:R-:W-:-:S04]  /*2b00*/  UISETP.NE.AND UP0, UPT, UR4, 0x14, UPT ;  /* 0x000000140400788c */ /* 0x000fc8000bf05270 */
[----:B------:R-:W-:Y:S02]  /*2b10*/  USEL UR6, URZ, 0x1, UP0 ;  /* 0x00000001ff067887 */ /* 0x000fe40008000000 */
[----:B------:R-:W-:-:S04]  /*2b20*/  USEL UR4, UR4, URZ, UP0 ;  /* 0x000000ff04047287 */ /* 0x000fc80008000000 */
[----:B------:R-:W-:Y:S01]  /*2b30*/  ULEA UR5, UR4, UR21, 0x3 ;  /* 0x0000001504057291 */ /* 0x000fe2000f8e18ff */
[----:B------:R-:W-:-:S04]  /*2b40*/  LOP3.LUT R2, R12, UR6, RZ, 0x3c, !PT ;  /* 0x000000060c027c12 */ /* 0x000fc8000f8e3cff */
[----:B-1----:R-:W-:-:S04]  /*2b50*/  SHF.L.U32 R3, R2, 0x1f, RZ ;  /* 0x0000001f02037819 */ /* 0x002fc800000006ff */
[----:B------:R-:W1:Y:S02]  /*2b60*/  SYNCS.PHASECHK.TRANS64.TRYWAIT P0, [UR5], R3 ;  /* 0x00000003ff0075a7 */ /* 0x000e640008001105 */
[----:B-1----:R-:W-:Y:S05]  /*2b70*/  @!P0 BRA `(.L_x_45) ;  /* 0x0000007800248947 */ /* 0x002fea0003800000 */
.L_x_156:
        /* <DEDUP_REMOVED lines=9> */
.L_x_158:
        /* <DEDUP_REMOVED lines=9> */
.L_x_160:
        /* <DEDUP_REMOVED lines=9> */
.L_x_162:
        /* <DEDUP_REMOVED lines=9> */
.L_x_164:
        /* <DEDUP_REMOVED lines=9> */
.L_x_166:
        /* <DEDUP_REMOVED lines=9> */
.L_x_168:
        /* <DEDUP_REMOVED lines=9> */
.L_x_170:
        /* <DEDUP_REMOVED lines=9> */
.L_x_172:
        /* <DEDUP_REMOVED lines=9> */
.L_x_174:
        /* <DEDUP_REMOVED lines=9> */
.L_x_176:
        /* <DEDUP_REMOVED lines=9> */
.L_x_178:
        /* <DEDUP_REMOVED lines=9> */
.L_x_180:
        /* <DEDUP_REMOVED lines=9> */
.L_x_182:
        /* <DEDUP_REMOVED lines=9> */
.L_x_184:
        /* <DEDUP_REMOVED lines=9> */
.L_x_186:
        /* <DEDUP_REMOVED lines=9> */
.L_x_188:
        /* <DEDUP_REMOVED lines=9> */
.L_x_190:
[----:B------:R-:W-:-:S04]  /*3510*/  UIADD3 UR4, UPT, UPT, UR4, 0x1, URZ ;  /* 0x0000000104047890 */ /* 0x000fc8000fffe0ff */
[----:B------:R-:W-:-:S04]  /*3520*/  UISETP.NE.AND UP0, UPT, UR4, 0x14, UPT ;  /* 0x000000140400788c */ /* 0x000fc8000bf05270 */
[----:B------:R-:W-:Y:S02]  /*3530*/  USEL UR5, URZ, 0x1, UP0 ;  /* 0x00000001ff057887 */ /* 0x000fe40008000000 */
[----:B------:R-:W-:-:S04]  /*3540*/  USEL UR4, UR4, URZ, UP0 ;  /* 0x000000ff04047287 */ /* 0x000fc80008000000 */
[----:B------:R-:W-:Y:S01]  /*3550*/  ULEA UR4, UR4, UR21, 0x3 ;  /* 0x0000001504047291 */ /* 0x000fe2000f8e18ff */
[----:B-1----:R-:W-:-:S04]  /*3560*/  LOP3.LUT R3, R2, UR5, RZ, 0x3c, !PT ;  /* 0x0000000502037c12 */ /* 0x002fc8000f8e3cff */
[----:B------:R-:W-:Y:S01]  /*3570*/  SHF.L.U32 R3, R3, 0x1f, RZ ;  /* 0x0000001f03037819 */ /* 0x000fe200000006ff */
[----:B------:R-:W-:-:S07]  /*3580*/  IMAD.U32 R0, RZ, RZ, UR4 ;  /* 0x00000004ff007e24 */ /* 0x000fce000f8e00ff */
.L_x_63:
[----:B-1----:R1:W2:Y:S02]  /*3590*/  SYNCS.PHASECHK.TRANS64.TRYWAIT P0, [R0+URZ], R3 ;  /* 0x00000003000075a7 */ /* 0x0022a400080011ff */
[----:B--2---:R-:W-:Y:S05]  /*35a0*/  @!P0 NANOSLEEP.SYNCS 0x989680 ;  /* 0x009896800000895d */ /* 0x004fea0003900000 */
[----:B------:R-:W2:Y:S02]  /*35b0*/  @!P0 SYNCS.PHASECHK.TRANS64 P0, [R0+URZ], R3 ;  /* 0x00000003000085a7 */ /* 0x000ea400080010ff */
[----:B--2---:R-:W-:Y:S05]  /*35c0*/  @P0 EXIT ;  /* 0x000000000000094d */ /* 0x004fea0003800000 */
[----:B------:R-:W-:Y:S05]  /*35d0*/  BRA `(.L_x_63) ;  /* 0xfffffffc00ec7947 */ /* 0x000fea000383ffff */
.L_x_23:
[----:B------:R-:W2:Y:S02]  /*35e0*/  S2UR UR4, SR_CgaCtaId ;  /* 0x00000000000479c3 */ /* 0x000ea40000008800 */
[----:B--2---:R-:W-:-:S04]  /*35f0*/  UISETP.NE.AND UP0, UPT, UR4, URZ, UPT ;  /* 0x000000ff0400728c */ /* 0x004fc8000bf05270 */
[----:B------:R-:W-:-:S09]  /*3600*/  UISETP.NE.OR UP0, UPT, UR17, 0x1, UP0 ;  /* 0x000000011100788c */ /* 0x000fd20008705670 */
[----:B------:R-:W-:Y:S05]  /*3610*/  BRA.U UP0, `(.L_x_64) ;  /* 0x00000005004c7547 */ /* 0x000fea000b800000 */
[----:B------:R-:W2:Y:S01]  /*3620*/  S2UR UR5, SR_CgaCtaId ;  /* 0x00000000000579c3 */ /* 0x000ea20000008800 */
[----:B------:R-:W-:Y:S01]  /*3630*/  UMOV UR4, 0x400 ;  /* 0x0000040000047882 */ /* 0x000fe20000000000 */
[----:B------:R-:W-:Y:S01]  /*3640*/  ISETP.GE.U32.AND P2, PT, R0, 0x4, PT ;  /* 0x000000040000780c */ /* 0x000fe20003f46070 */
[----:B------:R-:W-:Y:S01]  /*3650*/  IMAD.MOV.U32 R12, RZ, RZ, 0x1 ;  /* 0x00000001ff0c7424 */ /* 0x000fe200078e00ff */
[----:B------:R-:W-:Y:S02]  /*3660*/  CS2R R10, SRZ ;  /* 0x00000000000a7805 */ /* 0x000fe4000001ff00 */
[----:B------:R-:W-:Y:S01]  /*3670*/  CS2R R8, SRZ ;  /* 0x0000000000087805 */ /* 0x000fe2000001ff00 */
[----:B--2---:R-:W-:-:S03]  /*3680*/  ULEA UR6, UR5, UR4, 0x18 ;  /* 0x0000000405067291 */ /* 0x004fc6000f8ec0ff */
[----:B------:R-:W-:-:S09]  /*3690*/  UMOV UR5, URZ ;  /* 0x000000ff00057c82 */ /* 0x000fd20008000000 */
.L_x_68:
[----:B------:R-:W-:Y:S02]  /*36a0*/  LEA R2, R8, UR6, 0x3 ;  /* 0x0000000608027c11 */ /* 0x000fe4000f8e18ff */
[----:B------:R-:W-:-:S03]  /*36b0*/  SHF.L.U32 R5, R9, 0x1f, RZ ;  /* 0x0000001f09057819 */ /* 0x000fc600000006ff */
[----:B------:R-:W-:Y:S01]  /*36c0*/  VIADD R4, R2, 0x200 ;  /* 0x0000020002047836 */ /* 0x000fe20000000000 */
[----:B------:R-:W2:Y:S02]  /*36d0*/  SYNCS.PHASECHK.TRANS64.TRYWAIT P0, [R2+URZ+0x1f0], R5 ;  /* 0x0001f005020075a7 */ /* 0x000ea400080011ff */
[----:B--2---:R-:W-:Y:S05]  /*36e0*/  @!P0 BRA `(.L_x_65) ;  /* 0x0000007000f88947 */ /* 0x004fea0003800000 */
.L_x_191:
[----:B------:R-:W-:Y:S01]  /*36f0*/  ULEA UR4, UR5, UR6, 0x3 ;  /* 0x0000000605047291 */ /* 0x000fe2000f8e18ff */
[----:B------:R-:W-:Y:S02]  /*3700*/  PRMT R4, RZ, 0x654, R4 ;  /* 0x00000654ff047816 */ /* 0x000fe40000000004 */
[----:B--2---:R-:W-:Y:S01]  /*3710*/  SHF.L.U32 R5, R12, 0x1f, RZ ;  /* 0x0000001f0c057819 */ /* 0x004fe200000006ff */
[----:B------:R-:W-:Y:S01]  /*3720*/  UIADD3 UR7, UPT, UPT, UR4, 0x190, URZ ;  /* 0x0000019004077890 */ /* 0x000fe2000fffe0ff */
[----:B------:R2:W-:Y:S05]  /*3730*/  SYNCS.ARRIVE.TRANS64.RED.A1T0 RZ, [R4+URZ], RZ ;  /* 0x000000ff04ff79a7 */ /* 0x0005ea00081004ff */
[----:B------:R-:W-:Y:S01]  /*3740*/  IMAD.U32 R7, RZ, RZ, UR7 ;  /* 0x00000007ff077e24 */ /* 0x000fe2000f8e00ff */
[----:B------:R-:W3:Y:S04]  /*3750*/  SYNCS.PHASECHK.TRANS64.TRYWAIT P0, [UR4+0x1a0], R5 ;  /* 0x0001a005ff0075a7 */ /* 0x000ee80008001104 */
[----:B------:R-:W-:Y:S01]  /*3760*/  PRMT R6, R0, 0x654, R7 ;  /* 0x0000065400067816 */ /* 0x000fe20000000007 */
[----:B--2---:R-:W-:Y:S01]  /*3770*/  @!P2 IMAD.MOV.U32 R4, RZ, RZ, 0x10 ;  /* 0x00000010ff04a424 */ /* 0x004fe200078e00ff */
[----:B---3--:R-:W-:Y:S06]  /*3780*/  @!P0 BRA `(.L_x_66) ;  /* 0x0000007000e48947 */ /* 0x008fec0003800000 */
.L_x_193:
[----:B------:R-:W-:Y:S01]  /*3790*/  ULEA UR8, UR5, UR6, 0x4 ;  /* 0x0000000605087291 */ /* 0x000fe2000f8e20ff */
[----:B------:R-:W-:Y:S01]  /*37a0*/  SEL R3, R6, R3, !P2 ;  /* 0x0000000306037207 */ /* 0x000fe20005000000 */
[----:B------:R-:W-:Y:S01]  /*37b0*/  UIADD3 UR9, UPT, UPT, UR4, 0x190, URZ ;  /* 0x0000019004097890 */ /* 0x000fe2000fffe0ff */
[----:B--2---:R-:W-:Y:S01]  /*37c0*/  LEA R2, R11, UR6, 0x3 ;  /* 0x000000060b027c11 */ /* 0x004fe2000f8e18ff */
[----:B------:R-:W-:Y:S01]  /*37d0*/  UIADD3 UR8, UPT, UPT, UR8, 0x220, URZ ;  /* 0x0000022008087890 */ /* 0x000fe2000fffe0ff */
[----:B------:R-:W-:Y:S01]  /*37e0*/  SHF.L.U32 R5, R10, 0x1f, RZ ;  /* 0x0000001f0a057819 */ /* 0x000fe200000006ff */
[----:B------:R2:W-:Y:S01]  /*37f0*/  @!P2 SYNCS.ARRIVE.TRANS64.RED RZ, [R3+URZ], R4 ;  /* 0x0000000403ffa9a7 */ /* 0x0005e200080004ff */
[----:B------:R-:W-:Y:S01]  /*3800*/  UIADD3 UR4, UPT, UPT, UR5, 0x1, URZ ;  /* 0x0000000105047890 */ /* 0x000fe2000fffe0ff */
[----:B------:R-:W-:-:S03]  /*3810*/  VIADD R8, R8, 0x1 ;  /* 0x0000000108087836 */ /* 0x000fc60000000000 */
[----:B------:R-:W-:Y:S02]  /*3820*/  UISETP.NE.AND UP0, UPT, UR4, 0x2, UPT ;  /* 0x000000020400788c */ /* 0x000fe4000bf05270 */
[----:B------:R-:W-:Y:S06]  /*3830*/  UGETNEXTWORKID.BROADCAST [UR8], [UR9] ;  /* 0x00000000080073ca */ /* 0x000fec0008000100 */
[----:B------:R-:W-:Y:S01]  /*3840*/  USEL UR7, URZ, 0x1, UP0 ;  /* 0x00000001ff077887 */ /* 0x000fe20008000000 */
[----:B------:R-:W-:Y:S01]  /*3850*/  ISETP.NE.AND P0, PT, R8, 0x2, PT ;  /* 0x000000020800780c */ /* 0x000fe20003f05270 */
[----:B------:R-:W-:Y:S01]  /*3860*/  USEL UR5, UR4, URZ, UP0 ;  /* 0x000000ff04057287 */ /* 0x000fe20008000000 */
[----:B------:R-:W3:Y:S03]  /*3870*/  SYNCS.PHASECHK.TRANS64.TRYWAIT P1, [R2+URZ+0x190], R5 ;  /* 0x00019005020075a7 */ /* 0x000ee600080211ff */
[----:B------:R-:W-:Y:S01]  /*3880*/  LOP3.LUT R12, R12, UR7, RZ, 0x3c, !PT ;  /* 0x000000070c0c7c12 */ /* 0x000fe2000f8e3cff */
[----:B--23--:R-:W-:Y:S07]  /*3890*/  @!P1 BRA `(.L_x_67) ;  /* 0x0000007000b89947 */ /* 0x00cfee0003800000 */
.L_x_194:
[C---:B------:R-:W-:Y:S01]  /*38a0*/  LEA R4, R11.reuse, UR6, 0x4 ;  /* 0x000000060b047c11 */ /* 0x040fe2000f8e20ff */
[----:B--2---:R-:W-:Y:S01]  /*38b0*/  VIADD R2, R2, 0x1a0 ;  /* 0x000001a002027836 */ /* 0x004fe20000000000 */
[----:B------:R-:W-:Y:S01]  /*38c0*/  SEL R8, R8, RZ, P0 ;  /* 0x000000ff08087207 */ /* 0x000fe20000000000 */
[----:B------:R-:W-:-:S03]  /*38d0*/  VIADD R11, R11, 0x1 ;  /* 0x000000010b0b7836 */ /* 0x000fc60000000000 */
[----:B------:R-:W2:Y:S01]  /*38e0*/  LDS.128 R4, [R4+0x220] ;  /* 0x0002200004047984 */ /* 0x000ea20000000c00 */
[----:B------:R-:W-:Y:S02]  /*38f0*/  PRMT R2, RZ, 0x654, R2 ;  /* 0x00000654ff027816 */ /* 0x000fe40000000002 */
[C---:B------:R-:W-:Y:S01]  /*3900*/  ISETP.NE.AND P1, PT, R11.reuse, 0x2, PT ;  /* 0x000000020b00780c */ /* 0x040fe20003f25270 */
[----:B------:R-:W-:Y:S01]  /*3910*/  @!PT LDS RZ, [RZ] ;  /* 0x00000000fffff984 */ /* 0x000fe20000000800 */
[----:B------:R-:W-:Y:S01]  /*3920*/  @!PT LDS RZ, [RZ] ;  /* 0x00000000fffff984 */ /* 0x000fe20000000800 */
[----:B------:R-:W-:Y:S01]  /*3930*/  @!PT LDS RZ, [RZ] ;  /* 0x00000000fffff984 */ /* 0x000fe20000000800 */
[----:B------:R-:W-:Y:S01]  /*3940*/  @!PT LDS RZ, [RZ] ;  /* 0x00000000fffff984 */ /* 0x000fe20000000800 */
[----:B------:R3:W-:Y:S06]  /*3950*/  MEMBAR.ALL.CTA ;  /* 0x0000000000007992 */ /* 0x0007ec0000008000 */
[----:B---3--:R-:W3:Y:S01]  /*3960*/  FENCE.VIEW.ASYNC.S ;  /* 0x00000000000073c6 */ /* 0x008ee20000000000 */
[----:B------:R-:W-:Y:S01]  /*3970*/  SEL R11, R11, RZ, P1 ;  /* 0x000000ff0b0b7207 */ /* 0x000fe20000800000 */
[----:B---3--:R3:W-:Y:S01]  /*3980*/  SYNCS.ARRIVE.TRANS64.RED.A1T0 RZ, [R2+URZ], RZ ;  /* 0x000000ff02ff79a7 */ /* 0x0087e200081004ff */
[----:B--2---:R-:W-:-:S02]  /*3990*/  LOP3.LUT P3, RZ, R6, 0x1, RZ, 0xc0, !PT ;  /* 0x0000000106ff7812 */ /* 0x004fc4000786c0ff */
[----:B------:R-:W-:-:S04]  /*39a0*/  SEL R5, RZ, 0x1, P1 ;  /* 0x00000001ff057807 */ /* 0x000fc80000800000 */
[----:B------:R-:W-:Y:S02]  /*39b0*/  LOP3.LUT R10, R10, R5, RZ, 0x3c, !PT ;  /* 0x000000050a0a7212 */ /* 0x000fe400078e3cff */
[----:B---3--:R-:W-:-:S04]  /*39c0*/  SEL R2, RZ, 0x1, P0 ;  /* 0x00000001ff027807 */ /* 0x008fc80000000000 */
[----:B------:R-:W-:Y:S01]  /*39d0*/  LOP3.LUT R9, R9, R2, RZ, 0x3c, !PT ;  /* 0x0000000209097212 */ /* 0x000fe200078e3cff */
[----:B------:R-:W-:Y:S06]  /*39e0*/  @P3 BRA `(.L_x_68) ;  /* 0xfffffffc002c3947 */ /* 0x000fec000383ffff */
[----:B------:R-:W-:Y:S01]  /*39f0*/  ULEA UR4, UR5, UR6, 0x3 ;  /* 0x0000000605047291 */ /* 0x000fe2000f8e18ff */
[----:B------:R-:W-:-:S08]  /*3a00*/  SHF.L.U32 R3, R12, 0x1f, RZ ;  /* 0x0000001f0c037819 */ /* 0x000fd000000006ff */
[----:B------:R-:W2:Y:S02]  /*3a10*/  SYNCS.PHASECHK.TRANS64 P0, [UR4+0x1a0], R3 ;  /* 0x0001a003ff0075a7 */ /* 0x000ea40008001004 */
[----:B--2---:R-:W-:Y:S05]  /*3a20*/  @P0 BRA `(.L_x_69) ;  /* 0x0000000000080947 */ /* 0x004fea0003800000 */
[----:B------:R-:W2:Y:S02]  /*3a30*/  SYNCS.PHASECHK.TRANS64.TRYWAIT P0, [UR4+0x1a0], R3 ;  /* 0x0001a003ff0075a7 */ /* 0x000ea40008001104 */
[----:B--2---:R-:W-:Y:S05]  /*3a40*/  @!P0 BRA `(.L_x_70) ;  /* 0x0000007000608947 */ /* 0x004fea0003800000 */
.L_x_69:
[----:B------:R-:W-:-:S04]  /*3a50*/  UIADD3 UR7, UPT, UPT, UR5, 0x1, URZ ;  /* 0x0000000105077890 */ /* 0x000fc8000fffe0ff */
[----:B------:R-:W-:-:S04]  /*3a60*/  UISETP.NE.AND UP0, UPT, UR7, 0x2, UPT ;  /* 0x000000020700788c */ /* 0x000fc8000bf05270 */
[----:B------:R-:W-:Y:S02]  /*3a70*/  USEL UR8, URZ, 0x1, UP0 ;  /* 0x00000001ff087887 */ /* 0x000fe40008000000 */
[----:B------:R-:W-:-:S04]  /*3a80*/  USEL UR7, UR7, URZ, UP0 ;  /* 0x000000ff07077287 */ /* 0x000fc80008000000 */
[----:B------:R-:W-:Y:S01]  /*3a90*/  ULEA UR7, UR7, UR6, 0x3 ;  /* 0x0000000607077291 */ /* 0x000fe2000f8e18ff */
[----:B--2---:R-:W-:-:S04]  /*3aa0*/  LOP3.LUT R3, R12, UR8, RZ, 0x3c, !PT ;  /* 0x000000080c037c12 */ /* 0x004fc8000f8e3cff */
[----:B------:R-:W-:-:S04]  /*3ab0*/  SHF.L.U32 R0, R3, 0x1f, RZ ;  /* 0x0000001f03007819 */ /* 0x000fc800000006ff */
[----:B------:R-:W2:Y:S02]  /*3ac0*/  SYNCS.PHASECHK.TRANS64 P0, [UR7+0x1a0], R0 ;  /* 0x0001a000ff0075a7 */ /* 0x000ea40008001007 */
[----:B-12---:R-:W-:Y:S05]  /*3ad0*/  @P0 EXIT ;  /* 0x000000000000094d */ /* 0x006fea0003800000 */
[----:B------:R-:W-:Y:S02]  /*3ae0*/  SHF.L.U32 R3, R3, 0x1f, RZ ;  /* 0x0000001f03037819 */ /* 0x000fe400000006ff */
[----:B------:R-:W-:-:S07]  /*3af0*/  MOV R0, UR7 ;  /* 0x0000000700007c02 */ /* 0x000fce0008000f00 */
.L_x_71:
[----:B-1----:R1:W2:Y:S02]  /*3b00*/  SYNCS.PHASECHK.TRANS64.TRYWAIT P0, [R0+URZ+0x1a0], R3 ;  /* 0x0001a003000075a7 */ /* 0x0022a400080011ff */
[----:B--2---:R-:W-:Y:S05]  /*3b10*/  @!P0 NANOSLEEP.SYNCS 0x989680 ;  /* 0x009896800000895d */ /* 0x004fea0003900000 */
[----:B------:R-:W2:Y:S02]  /*3b20*/  @!P0 SYNCS.PHASECHK.TRANS64 P0, [R0+URZ+0x1a0], R3 ;  /* 0x0001a003000085a7 */ /* 0x000ea400080010ff */
[----:B--2---:R-:W-:Y:S05]  /*3b30*/  @P0 EXIT ;  /* 0x000000000000094d */ /* 0x004fea0003800000 */
[----:B------:R-:W-:Y:S05]  /*3b40*/  BRA `(.L_x_71) ;  /* 0xfffffffc00ec7947 */ /* 0x000fea000383ffff */
.L_x_64:
[----:B------:R-:W-:Y:S05]  /*3b50*/  BRA.U UP4, `(.L_x_72) ;  /* 0x0000000d04847547 */ /* 0x000fea000b800000 */
[----:B------:R-:W2:Y:S01]  /*3b60*/  S2UR UR7, SR_CgaCtaId ;  /* 0x00000000000779c3 */ /* 0x000ea20000008800 */
[----:B------:R-:W-:Y:S01]  /*3b70*/  UMOV UR4, 0x40 ;  /* 0x0000004000047882 */ /* 0x000fe20000000000 */
[----:B------:R-:W-:Y:S01]  /*3b80*/  NOP ;  /* 0x0000000000007918 */ /* 0x000fe20000000000 */
[----:B------:R-:W-:Y:S01]  /*3b90*/  UMOV UR6, 0x400 ;  /* 0x0000040000067882 */ /* 0x000fe20000000000 */
[----:B--2---:R-:W-:Y:S02]  /*3ba0*/  ULEA UR5, UR7, UR4, 0x18 ;  /* 0x0000000407057291 */ /* 0x004fe4000f8ec0ff */
[----:B------:R-:W-:-:S07]  /*3bb0*/  ULEA UR6, UR7, UR6, 0x18 ;  /* 0x0000000607067291 */ /* 0x000fce000f8ec0ff */
[----:B------:R-:W2:Y:S02]  /*3bc0*/  LDS.U8 R0, [UR5+0x1c] ;  /* 0x00001c05ff007984 */ /* 0x000ea40008000000 */
[----:B--2---:R-:W-:-:S13]  /*3bd0*/  ISETP.NE.AND P0, PT, R0, RZ, PT ;  /* 0x000000ff0000720c */ /* 0x004fda0003f05270 */
[----:B------:R-:W-:Y:S05]  /*3be0*/  @P0 BRA `(.L_x_73) ;  /* 0x0000000000580947 */ /* 0x000fea0003800000 */
[----:B------:R-:W-:-:S13]  /*3bf0*/  ELECT P0, URZ, PT ;  /* 0x0000000000ff782f */ /* 0x000fda0003800000 */
[----:B------:R-:W-:Y:S05]  /*3c00*/  @!P0 BRA `(.L_x_74) ;  /* 0x0000000000608947 */ /* 0x000fea0003800000 */
[----:B------:R-:W-:Y:S01]  /*3c10*/  UMOV UR4, 0x10 ;  /* 0x0000001000047882 */ /* 0x000fe20000000000 */
[----:B------:R-:W-:Y:S01]  /*3c20*/  HFMA2 R0, -RZ, RZ, 0, 5.9604644775390625e-08 ;  /* 0x00000001ff007431 */ /* 0x000fe200000001ff */
[----:B------:R-:W-:-:S03]  /*3c30*/  MOV R3, 0xffff ;  /* 0x0000ffff00037802 */ /* 0x000fc60000000f00 */
[----:B------:R-:W-:Y:S04]  /*3c40*/  DEPBAR.LE SB2, 0x36 ;  /* 0x0000ad800000791a */ /* 0x000fe80000000000 */
[----:B------:R-:W2:Y:S02]  /*3c50*/  UTCATOMSWS.FIND_AND_SET.ALIGN UP0, UR4, UR4 ;  /* 0x00000004000475e3 */ /* 0x000ea40008000800 */
[----:B--2---:R-:W-:Y:S01]  /*3c60*/  MOV R4, UR4 ;  /* 0x0000000400047c02 */ /* 0x004fe20008000f00 */
[----:B------:R-:W-:Y:S06]  /*3c70*/  BRA.U UP0, `(.L_x_75) ;  /* 0x0000000100187547 */ /* 0x000fec000b800000 */
.L_x_76:
[----:B------:R-:W-:Y:S05]  /*3c80*/  NANOSLEEP 0x64 ;  /* 0x000000640000795d */ /* 0x000fea0003800000 */
[----:B------:R-:W-:-:S05]  /*3c90*/  UMOV UR4, 0x10 ;  /* 0x0000001000047882 */ /* 0x000fca0000000000 */
[----:B------:R-:W-:Y:S04]  /*3ca0*/  DEPBAR.LE SB2, 0x36 ;  /* 0x0000ad800000791a */ /* 0x000fe80000000000 */
[----:B------:R-:W2:Y:S02]  /*3cb0*/  UTCATOMSWS.FIND_AND_SET.ALIGN UP0, UR4, UR4 ;  /* 0x00000004000475e3 */ /* 0x000ea40008000800 */
[----:B--2---:R-:W-:Y:S01]  /*3cc0*/  MOV R4, UR4 ;  /* 0x0000000400047c02 */ /* 0x004fe20008000f00 */
[----:B------:R-:W-:Y:S05]  /*3cd0*/  BRA.U !UP0, `(.L_x_76) ;  /* 0xfffffffd08e87547 */ /* 0x000fea000b83ffff */
.L_x_75:
[-C--:B------:R-:W-:Y:S02]  /*3ce0*/  SHF.L.U32 R3, R3, R4.reuse, RZ ;  /* 0x0000000403037219 */ /* 0x080fe400000006ff */
[----:B------:R-:W-:Y:S01]  /*3cf0*/  SHF.L.U32 R0, R0, R4, RZ ;  /* 0x0000000400007219 */ /* 0x000fe200000006ff */
[----:B------:R-:W-:Y:S02]  /*3d00*/  IMAD.SHL.U32 R4, R4, 0x20, RZ ;  /* 0x0000002004047824 */ /* 0x000fe400078e00ff */
[----:B------:R2:W-:Y:S04]  /*3d10*/  ATOMS.OR RZ, [UR5+0x14], R3 ;  /* 0x00001403ffff798c */ /* 0x0005e8000b000005 */
[----:B------:R2:W-:Y:S04]  /*3d20*/  ATOMS.OR RZ, [UR5+0x18], R0 ;  /* 0x00001800ffff798c */ /* 0x0005e8000b000005 */
[----:B------:R2:W-:Y:S01]  /*3d30*/  STS [UR6+0x240], R4 ;  /* 0x00024004ff007988 */ /* 0x0005e20008000806 */
[----:B------:R-:W-:Y:S05]  /*3d40*/  BRA `(.L_x_74) ;  /* 0x0000000000107947 */ /* 0x000fea0003800000 */
.L_x_73:
[----:B------:R-:W-:Y:S02]  /*3d50*/  MOV R0, 0xffffffff ;  /* 0xffffffff00007802 */ /* 0x000fe40000000f00 */
[----:B------:R-:W-:-:S03]  /*3d60*/  MOV R4, 0x3d90 ;  /* 0x00003d9000047802 */ /* 0x000fc60000000f00 */
[----:B------:R2:W-:Y:S04]  /*3d70*/  STS [UR6+0x240], R0 ;  /* 0x00024000ff007988 */ /* 0x0005e80008000806 */
[----:B-12--5:R-:W-:Y:S05]  /*3d80*/  CALL.REL.NOINC `($__internal_1_$__cuda_sm10x_tcgen05_guardrail_trap_phase_invalid_during_alloc) ;  /* 0x0000007400a47944 */ /* 0x026fea0003c00000 */
.L_x_74:
[----:B------:R-:W-:Y:S05]  /*3d90*/  WARPSYNC.ALL ;  /* 0x0000000000007948 */ /* 0x000fea0003800000 */
[----:B------:R-:W3:Y:S01]  /*3da0*/  S2UR UR4, SR_CgaCtaId ;  /* 0x00000000000479c3 */ /* 0x000ee20000008800 */
[----:B------:R-:W-:Y:S01]  /*3db0*/  UMOV UR13, 0x400 ;  /* 0x00000400000d7882 */ /* 0x000fe20000000000 */
[----:B------:R-:W-:-:S06]  /*3dc0*/  NOP ;  /* 0x0000000000007918 */ /* 0x000fcc0000000000 */
[----:B------:R-:W-:Y:S06]  /*3dd0*/  BAR.ARV 0x6, 0xa0 ;  /* 0x0182800000007b1d */ /* 0x000fec0000002000 */
[----:B------:R-:W4:Y:S01]  /*3de0*/  LDCU UR5, c[0x0][0x38c] ;  /* 0x00007180ff0577ac */ /* 0x000f220008000800 */
[----:B------:R-:W-:Y:S01]  /*3df0*/  LOP3.LUT R2, R2, 0xffff, RZ, 0xc0, !PT ;  /* 0x0000ffff02027812 */ /* 0x000fe200078ec0ff */
[----:B------:R-:W-:Y:S01]  /*3e00*/  IMAD.MOV.U32 R11, RZ, RZ, 0x1 ;  /* 0x00000001ff0b7424 */ /* 0x000fe200078e00ff */
[----:B------:R-:W-:Y:S01]  /*3e10*/  CS2R R8, SRZ ;  /* 0x0000000000087805 */ /* 0x000fe2000001ff00 */
[----:B------:R-:W1:Y:S01]  /*3e20*/  LDCU UR8, c[0x0][0x38c] ;  /* 0x00007180ff0877ac */ /* 0x000e620008000800 */
[----:B------:R-:W-:Y:S01]  /*3e30*/  R2UR UR15, R2 ;  /* 0x00000000020f72ca */ /* 0x000fe200000e0000 */
[----:B------:R-:W-:Y:S01]  /*3e40*/  IMAD.MOV.U32 R10, RZ, RZ, RZ ;  /* 0x000000ffff0a7224 */ /* 0x000fe200078e00ff */
[----:B------:R-:W-:Y:S01]  /*3e50*/  UMOV UR18, URZ ;  /* 0x000000ff00127c82 */ /* 0x000fe20008000000 */
[----:B------:R-:W-:Y:S01]  /*3e60*/  UMOV UR10, URZ ;  /* 0x000000ff000a7c82 */ /* 0x000fe20008000000 */
[----:B---3--:R-:W-:Y:S01]  /*3e70*/  ULEA UR13, UR4, UR13, 0x18 ;  /* 0x0000000d040d7291 */ /* 0x008fe2000f8ec0ff */
[----:B------:R-:W-:Y:S01]  /*3e80*/  UMOV UR20, 0x0 ;  /* 0x0000000000147882 */ /* 0x000fe20000000000 */
[----:B------:R-:W-:-:S02]  /*3e90*/  UMOV UR21, 0x4400010 ;  /* 0x0440001000157882 */ /* 0x000fc40000000000 */
[----:B------:R-:W-:Y:S02]  /*3ea0*/  UIADD3 UR6, UPT, UPT, UR13, 0x6600, URZ ;  /* 0x000066000d067890 */ /* 0x000fe4000fffe0ff */
[----:B------:R-:W-:Y:S02]  /*3eb0*/  UIADD3 UR7, UPT, UPT, UR13, 0x10600, URZ ;  /* 0x000106000d077890 */ /* 0x000fe4000fffe0ff */
[----:B----4-:R-:W-:Y:S01]  /*3ec0*/  UIADD3 UR5, UPT, UPT, UR5, 0x1f, URZ ;  /* 0x0000001f05057890 */ /* 0x010fe2000fffe0ff */
[----:B--2---:R-:W2:Y:S01]  /*3ed0*/  LDS R0, [UR13+0x240] ;  /* 0x0002400dff007984 */ /* 0x004ea20008000800 */
[----:B------:R-:W-:Y:S02]  /*3ee0*/  USHF.R.U32.HI UR6, URZ, 0x4, UR6 ;  /* 0x00000004ff067899 */ /* 0x000fe40008011606 */
[----:B------:R-:W-:Y:S02]  /*3ef0*/  USHF.R.S32.HI UR4, URZ, 0x1f, UR5 ;  /* 0x0000001fff047899 */ /* 0x000fe40008011405 */
[----:B------:R-:W-:-:S02]  /*3f00*/  ULOP3.LUT UR6, UR6, 0x3fff, URZ, 0xc0, !UPT ;  /* 0x00003fff06067892 */ /* 0x000fc4000f8ec0ff */
[----:B------:R-:W-:Y:S02]  /*3f10*/  ULEA.HI UR4, UR4, UR5, URZ, 0x5 ;  /* 0x0000000504047291 */ /* 0x000fe4000f8f28ff */
[----:B------:R-:W-:Y:S02]  /*3f20*/  USHF.R.U32.HI UR5, URZ, 0x4, UR7 ;  /* 0x00000004ff057899 */ /* 0x000fe40008011607 */
[----:B------:R-:W-:Y:S02]  /*3f30*/  USHF.R.S32.HI UR22, URZ, 0x5, UR4 ;  /* 0x00000005ff167899 */ /* 0x000fe40008011404 */
[----:B------:R-:W-:Y:S02]  /*3f40*/  ULOP3.LUT UR5, UR5, 0x3fff, URZ, 0xc0, !UPT ;  /* 0x00003fff05057892 */ /* 0x000fe4000f8ec0ff */
[----:B------:R-:W-:Y:S02]  /*3f50*/  UISETP.LT.AND UP0, UPT, UR22, 0x1, UPT ;  /* 0x000000011600788c */ /* 0x000fe4000bf01270 */
[----:B------:R-:W-:-:S02]  /*3f60*/  ULOP3.LUT UR16, UR6, 0x10000, URZ, 0xfc, !UPT ;  /* 0x0001000006107892 */ /* 0x000fc4000f8efcff */
[----:B------:R-:W-:Y:S02]  /*3f70*/  USEL UR23, UR22, 0x1, !UP0 ;  /* 0x0000000116177887 */ /* 0x000fe4000c000000 */
[----:B------:R-:W-:Y:S02]  /*3f80*/  ULOP3.LUT UR17, UR5, 0x10000, URZ, 0xfc, !UPT ;  /* 0x0001000005117892 */ /* 0x000fe4000f8efcff */
[----:B------:R-:W-:Y:S02]  /*3f90*/  UIADD3 UR23, UPT, UPT, -UR23, URZ, URZ ;  /* 0x000000ff17177290 */ /* 0x000fe4000fffe1ff */
[----:B-1----:R-:W-:Y:S01]  /*3fa0*/  UISETP.GE.AND UP4, UPT, UR8, 0x1, UPT ;  /* 0x000000010800788c */ /* 0x002fe2000bf86270 */
[----:B--2---:R-:W-:-:S15]  /*3fb0*/  R2UR UR24, R0 ;  /* 0x00000000001872ca */ /* 0x004fde00000e0000 */
.L_x_83:
[----:B------:R-:W-:Y:S02]  /*3fc0*/  LEA R0, R10, UR13, 0x3 ;  /* 0x0000000d0a007c11 */ /* 0x000fe4000f8e18ff */
[----:B------:R-:W-:Y:S02]  /*3fd0*/  SHF.L.U32 R5, R9, 0x1f, RZ ;  /* 0x0000001f09057819 */ /* 0x000fe400000006ff */
[----:B------:R-:W-:Y:S01]  /*3fe0*/  PLOP3.LUT P0, PT, PT, PT, UP4, 0x80, 0x8 ;  /* 0x000000000008781c */ /* 0x000fe20003f0f048 */
[----:B------:R-:W-:Y:S01]  /*3ff0*/  VIADD R3, R0, 0x1a0 ;  /* 0x000001a000037836 */ /* 0x000fe20000000000 */
[----:B-1----:R-:W1:Y:S02]  /*4000*/  SYNCS.PHASECHK.TRANS64.TRYWAIT P1, [R0+URZ+0x190], R5 ;  /* 0x00019005000075a7 */ /* 0x002e6400080211ff */
[----:B-1-3--:R-:W-:Y:S09]  /*4010*/  @!P1 BRA `(.L_x_77) ;  /* 0x0000006c00049947 */ /* 0x00aff20003800000 */
.L_x_196:
[----:B------:R-:W-:Y:S01]  /*4020*/  LEA R4, R10, UR13, 0x4 ;  /* 0x0000000d0a047c11 */ /* 0x000fe2000f8e20ff */
[----:B------:R-:W-:Y:S01]  /*4030*/  @UP4 ULEA UR4, UR10, UR13, 0x3 ;  /* 0x0000000d0a044291 */ /* 0x000fe2000f8e18ff */
[----:B------:R-:W-:Y:S01]  /*4040*/  PLOP3.LUT P2, PT, PT, PT, PT, 0x80, 0x8 ;  /* 0x000000000008781c */ /* 0x000fe20003f4f070 */
[----:B------:R-:W-:Y:S01]  /*4050*/  ULEA UR19, UR18, UR13, 0x3 ;  /* 0x0000000d12137291 */ /* 0x000fe2000f8e18ff */
[----:B------:R-:W-:Y:S02]  /*4060*/  PRMT R3, RZ, 0x654, R3 ;  /* 0x00000654ff037816 */ /* 0x000fe40000000003 */
[----:B-1----:R-:W1:Y:S01]  /*4070*/  LDS.128 R4, [R4+0x220] ;  /* 0x0002200004047984 */ /* 0x002e620000000c00 */
[----:B------:R-:W-:Y:S02]  /*4080*/  @P0 SHF.L.U32 R2, R8, 0x1f, RZ ;  /* 0x0000001f08020819 */ /* 0x000fe400000006ff */
[----:B------:R-:W-:Y:S01]  /*4090*/  SHF.L.U32 R0, R11, 0x1f, RZ ;  /* 0x0000001f0b007819 */ /* 0x000fe200000006ff */
[----:B------:R-:W-:Y:S01]  /*40a0*/  @!PT LDS RZ, [RZ] ;  /* 0x00000000fffff984 */ /* 0x000fe20000000800 */
[----:B------:R-:W-:Y:S01]  /*40b0*/  @!PT LDS RZ, [RZ] ;  /* 0x00000000fffff984 */ /* 0x000fe20000000800 */
[----:B------:R-:W-:Y:S01]  /*40c0*/  @!PT LDS RZ, [RZ] ;  /* 0x00000000fffff984 */ /* 0x000fe20000000800 */
[----:B------:R-:W-:Y:S01]  /*40d0*/  @!PT LDS RZ, [RZ] ;  /* 0x00000000fffff984 */ /* 0x000fe20000000800 */
[----:B------:R2:W-:Y:S06]  /*40e0*/  MEMBAR.ALL.CTA ;  /* 0x0000000000007992 */ /* 0x0005ec0000008000 */
[----:B--2---:R-:W2:Y:S02]  /*40f0*/  FENCE.VIEW.ASYNC.S ;  /* 0x00000000000073c6 */ /* 0x004ea40000000000 */
[----:B--2---:R2:W-:Y:S01]  /*4100*/  SYNCS.ARRIVE.TRANS64.RED.A1T0 RZ, [R3+URZ], RZ ;  /* 0x000000ff03ff79a7 */ /* 0x0045e200081004ff */
[----:B------:R2:W3:Y:S01]  /*4110*/  @P0 SYNCS.PHASECHK.TRANS64.TRYWAIT P2, [UR4], R2 ;  /* 0x00000002ff0005a7 */ /* 0x0004e20008041104 */
[----:B-1----:R-:W-:Y:S01]  /*4120*/  LOP3.LUT P1, RZ, R6, 0x1, RZ, 0xc0, !PT ;  /* 0x0000000106ff7812 */ /* 0x002fe2000782c0ff */
[----:B------:R-:W1:Y:S02]  /*4130*/  SYNCS.PHASECHK.TRANS64.TRYWAIT P0, [UR19+0x1d0], R0 ;  /* 0x0001d000ff0075a7 */ /* 0x000e640008001113 */
[----:B-123--:R-:W-:Y:S10]  /*4140*/  @!P0 BRA `(.L_x_78) ;  /* 0x0000006800cc8947 */ /* 0x00eff40003800000 */
.L_x_198:
[----:B------:R-:W-:Y:S01]  /*4150*/  IADD3 R10, PT, PT, R10, 0x1, RZ ;  /* 0x000000010a0a7810 */ /* 0x000fe20007ffe0ff */
[----:B------:R-:W-:Y:S06]  /*4160*/  BRA.U !UP4, `(.L_x_79) ;  /* 0x000000010ca07547 */ /* 0x000fec000b800000 */
[----:B------:R-:W-:Y:S02]  /*4170*/  ULEA.HI UR4, UR18, UR18, URZ, 0x1 ;  /* 0x0000001212047291 */ /* 0x000fe4000f8f08ff */
[----:B------:R-:W-:Y:S02]  /*4180*/  UPLOP3.LUT UP2, UPT, UPT, UPT, UPT, 0x40, 0x4 ;  /* 0x000000000004789c */ /* 0x000fe40003f4e870 */
[----:B------:R-:W-:Y:S02]  /*4190*/  USHF.L.U32 UR5, UR4, 0x7, URZ ;  /* 0x0000000704057899 */ /* 0x000fe400080006ff */
[----:B------:R-:W-:Y:S02]  /*41a0*/  ULOP3.LUT UR14, UR4, 0xffe, URZ, 0xc0, !UPT ;  /* 0x00000ffe040e7892 */ /* 0x000fe4000f8ec0ff */
[----:B------:R-:W-:Y:S02]  /*41b0*/  ULOP3.LUT UR4, UR5, 0xffffff00, URZ, 0xc0, !UPT ;  /* 0xffffff0005047892 */ /* 0x000fe4000f8ec0ff */
[----:B------:R-:W-:-:S02]  /*41c0*/  UIADD3 UR14, UPT, UPT, -UR14, UR18, URZ ;  /* 0x000000120e0e7290 */ /* 0x000fc4000fffe1ff */
[----:B------:R-:W-:Y:S01]  /*41d0*/  UIADD3 UR4, UPT, UPT, UR24, UR4, URZ ;  /* 0x0000000418047290 */ /* 0x000fe2000fffe0ff */
[----:B------:R-:W-:Y:S01]  /*41e0*/  UMOV UR12, UR23 ;  /* 0x00000017000c7c82 */ /* 0x000fe20008000000 */
[----:B------:R-:W-:Y:S02]  /*41f0*/  UMOV UR11, UR22 ;  /* 0x00000016000b7c82 */ /* 0x000fe40008000000 */
[----:B------:R-:W-:Y:S01]  /*4200*/  ULEA UR14, UR14, UR4, 0x14 ;  /* 0x000000040e0e7291 */ /* 0x000fe2000f8ea0ff */
[----:B------:R-:W-:-:S11]  /*4210*/  UMOV UR5, UR10 ;  /* 0x0000000a00057c82 */ /* 0x000fd60008000000 */
.L_x_82:
[----:B------:R-:W-:Y:S02]  /*4220*/  UIADD3 UR12, UPT, UPT, UR12, 0x1, URZ ;  /* 0x000000010c0c7890 */ /* 0x000fe4000fffe0ff */
[----:B--2---:R-:W-:Y:S02]  /*4230*/  ULEA UR6, UR5, UR13, 0x3 ;  /* 0x0000000d05067291 */ /* 0x004fe4000f8e18ff */
[----:B------:R-:W-:Y:S01]  /*4240*/  UISETP.NE.AND UP3, UPT, UR12, URZ, UPT ;  /* 0x000000ff0c00728c */ /* 0x000fe2000bf65270 */
[----:B---3--:R-:W-:Y:S10]  /*4250*/  @P2 BRA `(.L_x_80) ;  /* 0x00000000000c2947 */ /* 0x008ff40003800000 */
[----:B-1----:R-:W-:Y:S04]  /*4260*/  SHF.L.U32 R3, R8, 0x1f, RZ ;  /* 0x0000001f08037819 */ /* 0x002fe800000006ff */
[----:B------:R-:W1:Y:S02]  /*4270*/  SYNCS.PHASECHK.TRANS64.TRYWAIT P0, [UR6], R3 ;  /* 0x00000003ff0075a7 */ /* 0x000e640008001106 */
[----:B-1----:R-:W-:Y:S05]  /*4280*/  @!P0 BRA `(.L_x_81) ;  /* 0x0000006800948947 */ /* 0x002fea0003800000 */
.L_x_80:
[----:B------:R-:W-:Y:S01]  /*4290*/  UISETP.NE.AND UP0, UPT, UR11, 0x1, UPT ;  /* 0x000000010b00788c */ /* 0x000fe2000bf05270 */
[----:B------:R-:W-:Y:S01]  /*42a0*/  PLOP3.LUT P2, PT, PT, PT, PT, 0x80, 0x8 ;  /* 0x000000000008781c */ /* 0x000fe20003f4f070 */
[----:B------:R-:W-:Y:S02]  /*42b0*/  UIADD3 UR4, UPT, UPT, UR5, 0x1, URZ ;  /* 0x0000000105047890 */ /* 0x000fe4000fffe0ff */
[----:B------:R-:W-:Y:S02]  /*42c0*/  ULEA UR8, UR5, UR17, 0x9 ;  /* 0x0000001105087291 */ /* 0x000fe4000f8e48ff */
[----:B------:R-:W-:Y:S01]  /*42d0*/  UISETP.NE.AND UP1, UPT, UR4, 0x14, UPT ;  /* 0x000000140400788c */ /* 0x000fe2000bf25270 */
[----:B------:R-:W-:Y:S01]  /*42e0*/  PLOP3.LUT P0, PT, PT, PT, UP0, 0x80, 0x8 ;  /* 0x000000000008781c */ /* 0x000fe20003f0f008 */
[----:B------:R-:W-:Y:S02]  /*42f0*/  UIADD3 UR11, UPT, UPT, UR11, -0x1, URZ ;  /* 0xffffffff0b0b7890 */ /* 0x000fe4000fffe0ff */
[----:B------:R-:W-:Y:S02]  /*4300*/  USEL UR7, URZ, 0x1, UP1 ;  /* 0x00000001ff077887 */ /* 0x000fe40008800000 */
[----:B------:R-:W-:Y:S01]  /*4310*/  USEL UR10, UR4, URZ, UP1 ;  /* 0x000000ff040a7287 */ /* 0x000fe20008800000 */
[----:B------:R-:W-:Y:S03]  /*4320*/  UMOV UR9, 0xc0004010 ;  /* 0xc000401000097882 */ /* 0x000fe60000000000 */
[----:B------:R-:W-:Y:S01]  /*4330*/  @UP0 ULEA UR4, UR10, UR13, 0x3 ;  /* 0x0000000d0a040291 */ /* 0x000fe2000f8e18ff */
[----:B------:R-:W-:Y:S01]  /*4340*/  LOP3.LUT R8, R8, UR7, RZ, 0x3c, !PT ;  /* 0x0000000708087c12 */ /* 0x000fe2000f8e3cff */
[----:B------:R-:W-:Y:S03]  /*4350*/  UMOV UR7, 0xc0004010 ;  /* 0xc000401000077882 */ /* 0x000fe60000000000 */
[----:B-1----:R-:W-:Y:S04]  /*4360*/  @P0 SHF.L.U32 R0, R8, 0x1f, RZ ;  /* 0x0000001f08000819 */ /* 0x002fe800000006ff */
[----:B------:R2:W3:Y:S01]  /*4370*/  @P0 SYNCS.PHASECHK.TRANS64.TRYWAIT P2, [UR4], R0 ;  /* 0x00000000ff0005a7 */ /* 0x0004e20008041104 */
[----:B------:R-:W-:Y:S02]  /*4380*/  UIADD3 UR4, UPT, UPT, UR6, 0xa0, URZ ;  /* 0x000000a006047890 */ /* 0x000fe4000fffe0ff */
[----:B------:R-:W-:Y:S03]  /*4390*/  ULEA UR6, UR5, UR16, 0x7 ;  /* 0x0000001005067291 */ /* 0x000fe6000f8e38ff */
[----:B------:R-:W-:Y:S06]  /*43a0*/  UMOV UR5, UR10 ;  /* 0x0000000a00057c82 */ /* 0x000fec0008000000 */
[----:B------:R2:W-:Y:S01]  /*43b0*/  UTCQMMA gdesc[UR6], gdesc[UR8], tmem[UR14], tmem[UR20], idesc[UR21], UP2 ;  /* 0x00ff1408060075ea */ /* 0x0005e2000900030e */
[----:B------:R-:W-:Y:S01]  /*43c0*/  UPLOP3.LUT UP2, UPT, UPT, UPT, UPT, 0x80, 0x8 ;  /* 0x000000000008789c */ /* 0x000fe20003f4f070 */
[----:B------:R2:W-:Y:S01]  /*43d0*/  UTCBAR.MULTICAST [UR4], URZ, UR15 ;  /* 0x000000ff040073e9 */ /* 0x0005e2000800080f */
[----:B------:R-:W-:Y:S09]  /*43e0*/  BRA.U UP3, `(.L_x_82) ;  /* 0xfffffffd038c7547 */ /* 0x000ff2000b83ffff */
.L_x_79:
[----:B--2---:R-:W-:Y:S01]  /*43f0*/  UIADD3 UR4, UPT, UPT, UR18, 0x1, URZ ;  /* 0x0000000112047890 */ /* 0x004fe2000fffe0ff */
[C---:B------:R-:W-:Y:S01]  /*4400*/  ISETP.NE.AND P0, PT, R10.reuse, 0x2, PT ;  /* 0x000000020a00780c */ /* 0x040fe20003f05270 */
[----:B------:R-:W-:Y:S02]  /*4410*/  UIADD3 UR5, UPT, UPT, UR19, 0x1b0, URZ ;  /* 0x000001b013057890 */ /* 0x000fe4000fffe0ff */
[----:B------:R-:W-:Y:S01]  /*4420*/  UISETP.NE.AND UP0, UPT, UR4, 0x4, UPT ;  /* 0x000000040400788c */ /* 0x000fe2000bf05270 */
[----:B-1----:R-:W-:Y:S02]  /*4430*/  SEL R0, RZ, 0x1, P0 ;  /* 0x00000001ff007807 */ /* 0x002fe40000000000 */
[----:B------:R-:W-:Y:S01]  /*4440*/  SEL R10, R10, RZ, P0 ;  /* 0x000000ff0a0a7207 */ /* 0x000fe20000000000 */
[----:B------:R-:W-:Y:S01]  /*4450*/  USEL UR6, URZ, 0x1, UP0 ;  /* 0x00000001ff067887 */ /* 0x000fe20008000000 */
[----:B------:R-:W-:Y:S01]  /*4460*/  LOP3.LUT R9, R9, R0, RZ, 0x3c, !PT ;  /* 0x0000000009097212 */ /* 0x000fe200078e3cff */
[----:B------:R-:W-:Y:S01]  /*4470*/  USEL UR18, UR4, URZ, UP0 ;  /* 0x000000ff04127287 */ /* 0x000fe20008000000 */
[----:B------:R1:W-:Y:S03]  /*4480*/  UTCBAR [UR5], URZ ;  /* 0x000000ff050073e9 */ /* 0x0003e600080000ff */
[----:B------:R-:W-:Y:S01]  /*4490*/  LOP3.LUT R11, R11, UR6, RZ, 0x3c, !PT ;  /* 0x000000060b0b7c12 */ /* 0x000fe2000f8e3cff */
[----:B------:R-:W-:Y:S07]  /*44a0*/  @P1 BRA `(.L_x_83) ;  /* 0xfffffff800c41947 */ /* 0x000fee000383ffff */
[----:B------:R-:W2:Y:S01]  /*44b0*/  S2UR UR8, SR_CgaCtaId ;  /* 0x00000000000879c3 */ /* 0x000ea20000008800 */
[----:B------:R-:W-:Y:S01]  /*44c0*/  ELECT P0, URZ, PT ;  /* 0x0000000000ff782f */ /* 0x000fe20003800000 */
[----:B------:R-:W-:Y:S01]  /*44d0*/  IMAD.MOV.U32 R0, RZ, RZ, 0x1 ;  /* 0x00000001ff007424 */ /* 0x000fe200078e00ff */
[----:B------:R-:W-:Y:S01]  /*44e0*/  UIADD3 UR13, UPT, UPT, UR13, 0x1d0, URZ ;  /* 0x000001d00d0d7890 */ /* 0x000fe2000fffe0ff */
[----:B------:R-:W-:Y:S01]  /*44f0*/  SHF.L.U32 R3, R11, 0x1f, RZ ;  /* 0x0000001f0b037819 */ /* 0x000fe200000006ff */
[----:B------:R-:W-:-:S03]  /*4500*/  UMOV UR4, 0x40 ;  /* 0x0000004000047882 */ /* 0x000fc60000000000 */
[----:B------:R-:W-:Y:S01]  /*4510*/  UVIRTCOUNT.DEALLOC.SMPOOL 0x80 ;  /* 0x000000800000784c */ /* 0x000fe20000000000 */
[----:B--2---:R-:W-:Y:S02]  /*4520*/  ULEA UR8, UR8, UR4, 0x18 ;  /* 0x0000000408087291 */ /* 0x004fe4000f8ec0ff */
[----:B------:R-:W-:-:S07]  /*4530*/  ULEA UR4, UR18, UR13, 0x3 ;  /* 0x0000000d12047291 */ /* 0x000fce000f8e18ff */
[----:B------:R2:W-:Y:S02]  /*4540*/  @P0 STS.U8 [UR8+0x1c], R0 ;  /* 0x00001c00ff000988 */ /* 0x0005e40008000008 */
[----:B------:R-:W4:Y:S02]  /*4550*/  SYNCS.PHASECHK.TRANS64.TRYWAIT P0, [UR4], R3 ;  /* 0x00000003ff0075a7 */ /* 0x000f240008001104 */
[----:B--2-4-:R-:W-:Y:S05]  /*4560*/  @!P0 BRA `(.L_x_84) ;  /* 0x0000006400f48947 */ /* 0x014fea0003800000 */
.L_x_201:
[----:B------:R-:W-:-:S04]  /*4570*/  UIADD3 UR4, UPT, UPT, UR18, 0x1, URZ ;  /* 0x0000000112047890 */ /* 0x000fc8000fffe0ff */
[----:B------:R-:W-:-:S04]  /*4580*/  UISETP.NE.AND UP0, UPT, UR4, 0x4, UPT ;  /* 0x000000040400788c */ /* 0x000fc8000bf05270 */
[----:B------:R-:W-:Y:S02]  /*4590*/  USEL UR6, URZ, 0x1, UP0 ;  /* 0x00000001ff067887 */ /* 0x000fe40008000000 */
[----:B------:R-:W-:-:S04]  /*45a0*/  USEL UR4, UR4, URZ, UP0 ;  /* 0x000000ff04047287 */ /* 0x000fc80008000000 */
[----:B-1----:R-:W-:Y:S01]  /*45b0*/  ULEA UR5, UR4, UR13, 0x3 ;  /* 0x0000000d04057291 */ /* 0x002fe2000f8e18ff */
[----:B------:R-:W-:-:S04]  /*45c0*/  LOP3.LUT R2, R11, UR6, RZ, 0x3c, !PT ;  /* 0x000000060b027c12 */ /* 0x000fc8000f8e3cff */
[----:B--2---:R-:W-:-:S04]  /*45d0*/  SHF.L.U32 R3, R2, 0x1f, RZ ;  /* 0x0000001f02037819 */ /* 0x004fc800000006ff */
[----:B------:R-:W1:Y:S02]  /*45e0*/  SYNCS.PHASECHK.TRANS64.TRYWAIT P0, [UR5], R3 ;  /* 0x00000003ff0075a7 */ /* 0x000e640008001105 */
[----:B-1----:R-:W-:Y:S05]  /*45f0*/  @!P0 BRA `(.L_x_85) ;  /* 0x0000006400e88947 */ /* 0x002fea0003800000 */
.L_x_203:
        /* <DEDUP_REMOVED lines=9> */
.L_x_205:
[----:B------:R-:W-:-:S04]  /*4690*/  UIADD3 UR4, UPT, UPT, UR4, 0x1, URZ ;  /* 0x0000000104047890 */ /* 0x000fc8000fffe0ff */
[----:B------:R-:W-:-:S04]  /*46a0*/  UISETP.NE.AND UP0, UPT, UR4, 0x4, UPT ;  /* 0x000000040400788c */ /* 0x000fc8000bf05270 */
[----:B------:R-:W-:Y:S02]  /*46b0*/  USEL UR5, URZ, 0x1, UP0 ;  /* 0x00000001ff057887 */ /* 0x000fe40008000000 */
[----:B------:R-:W-:-:S04]  /*46c0*/  USEL UR4, UR4, URZ, UP0 ;  /* 0x000000ff04047287 */ /* 0x000fc80008000000 */
[----:B------:R-:W-:Y:S01]  /*46d0*/  ULEA UR4, UR4, UR13, 0x3 ;  /* 0x0000000d04047291 */ /* 0x000fe2000f8e18ff */
[----:B-1----:R-:W-:-:S04]  /*46e0*/  LOP3.LUT R3, R2, UR5, RZ, 0x3c, !PT ;  /* 0x0000000502037c12 */ /* 0x002fc8000f8e3cff */
[----:B------:R-:W-:-:S04]  /*46f0*/  SHF.L.U32 R3, R3, 0x1f, RZ ;  /* 0x0000001f03037819 */ /* 0x000fc800000006ff */
[----:B------:R-:W1:Y:S02]  /*4700*/  SYNCS.PHASECHK.TRANS64.TRYWAIT P0, [UR4], R3 ;  /* 0x00000003ff0075a7 */ /* 0x000e640008001104 */
[----:B-1----:R-:W-:Y:S05]  /*4710*/  @!P0 BRA `(.L_x_87) ;  /* 0x0000006400d08947 */ /* 0x002fea0003800000 */
.L_x_207:
[----:B------:R-:W-:Y:S01]  /*4720*/  NOP ;  /* 0x0000000000007918 */ /* 0x000fe20000000000 */
[----:B-1----:R-:W1:Y:S01]  /*4730*/  LDS R0, [UR8+0x14] ;  /* 0x00001408ff007984 */ /* 0x002e620008000800 */
[----:B------:R-:W-:Y:S01]  /*4740*/  ULOP3.LUT UR4, UR24, 0xffff, URZ, 0xc0, !UPT ;  /* 0x0000ffff18047892 */ /* 0x000fe2000f8ec0ff */
[----:B------:R-:W-:Y:S01]  /*4750*/  UMOV UR5, 0xffff ;  /* 0x0000ffff00057882 */ /* 0x000fe20000000000 */
[----:B------:R-:W-:Y:S02]  /*4760*/  UMOV UR6, 0x1 ;  /* 0x0000000100067882 */ /* 0x000fe40000000000 */
[----:B------:R-:W-:-:S04]  /*4770*/  USHF.R.U32.HI UR4, URZ, 0x5, UR4 ;  /* 0x00000005ff047899 */ /* 0x000fc80008011604 */
[----:B------:R-:W-:Y:S02]  /*4780*/  USHF.L.U32 UR5, UR5, UR4, URZ ;  /* 0x0000000405057299 */ /* 0x000fe400080006ff */
[----:B------:R-:W-:-:S04]  /*4790*/  USHF.L.U32 UR4, UR6, UR4, URZ ;  /* 0x0000000406047299 */ /* 0x000fc800080006ff */
[----:B-1----:R-:W-:-:S04]  /*47a0*/  LOP3.LUT R0, R0, UR5, RZ, 0xc0, !PT ;  /* 0x0000000500007c12 */ /* 0x002fc8000f8ec0ff */
[----:B------:R-:W-:-:S13]  /*47b0*/  ISETP.NE.AND P0, PT, R0, UR5, PT ;  /* 0x0000000500007c0c */ /* 0x000fda000bf05270 */
[----:B------:R-:W-:Y:S05]  /*47c0*/  @P0 BRA `(.L_x_88) ;  /* 0x0000000000580947 */ /* 0x000fea0003800000 */
[----:B------:R-:W1:Y:S02]  /*47d0*/  LDS R0, [UR8+0x18] ;  /* 0x00001808ff007984 */ /* 0x000e640008000800 */
[----:B-1----:R-:W-:-:S04]  /*47e0*/  LOP3.LUT R0, R0, UR4, RZ, 0xc0, !PT ;  /* 0x0000000400007c12 */ /* 0x002fc8000f8ec0ff */
[----:B------:R-:W-:-:S13]  /*47f0*/  ISETP.NE.AND P0, PT, R0, UR4, PT ;  /* 0x0000000400007c0c */ /* 0x000fda000bf05270 */
[----:B------:R-:W-:Y:S05]  /*4800*/  @P0 BRA `(.L_x_89) ;  /* 0x00000000003c0947 */ /* 0x000fea0003800000 */
[----:B------:R-:W1:Y:S01]  /*4810*/  S2R R2, SR_LANEID ;  /* 0x0000000000027919 */ /* 0x000e620000000000 */
[----:B------:R-:W-:Y:S01]  /*4820*/  ULOP3.LUT UR5, URZ, UR5, URZ, 0x33, !UPT ;  /* 0x00000005ff057292 */ /* 0x000fe2000f8e33ff */
[----:B------:R-:W-:Y:S01]  /*4830*/  LOP3.LUT R4, RZ, UR4, RZ, 0x33, !PT ;  /* 0x00000004ff047c12 */ /* 0x000fe2000f8e33ff */
[----:B------:R-:W-:Y:S02]  /*4840*/  VOTEU.ANY UR4, UPT, PT ;  /* 0x0000000000047886 */ /* 0x000fe400038e0100 */
[----:B------:R-:W-:Y:S01]  /*4850*/  UFLO.U32 UR4, UR4 ;  /* 0x00000004000472bd */ /* 0x000fe200080e0000 */
[----:B------:R-:W2:Y:S01]  /*4860*/  REDUX UR6, R4 ;  /* 0x00000000040673c4 */ /* 0x000ea20000000000 */
[----:B------:R-:W-:-:S06]  /*4870*/  IMAD.U32 R0, RZ, RZ, UR5 ;  /* 0x00000005ff007e24 */ /* 0x000fcc000f8e00ff */
[----:B------:R4:W-:Y:S01]  /*4880*/  UTCATOMSWS.AND URZ, UR5 ;  /* 0x0000000500ff79e3 */ /* 0x0009e20008000000 */
[----:B------:R-:W3:Y:S01]  /*4890*/  REDUX UR7, R0 ;  /* 0x00000000000773c4 */ /* 0x000ee20000000000 */
[----:B-1----:R-:W-:Y:S01]  /*48a0*/  ISETP.EQ.U32.AND P0, PT, R2, UR4, PT ;  /* 0x0000000402007c0c */ /* 0x002fe2000bf02070 */
[----:B--2---:R-:W-:Y:S01]  /*48b0*/  IMAD.U32 R2, RZ, RZ, UR6 ;  /* 0x00000006ff027e24 */ /* 0x004fe2000f8e00ff */
[----:B---3--:R-:W-:-:S11]  /*48c0*/  MOV R3, UR7 ;  /* 0x0000000700037c02 */ /* 0x008fd60008000f00 */
[----:B------:R4:W-:Y:S04]  /*48d0*/  @P0 ATOMS.AND RZ, [UR8+0x14], R3 ;  /* 0x00001403ffff098c */ /* 0x0009e8000a800008 */
[----:B------:R4:W-:Y:S01]  /*48e0*/  @P0 ATOMS.AND RZ, [UR8+0x18], R2 ;  /* 0x00001802ffff098c */ /* 0x0009e2000a800008 */
[----:B------:R-:W-:Y:S05]  /*48f0*/  BRA `(.L_x_90) ;  /* 0x0000000000147947 */ /* 0x000fea0003800000 */
.L_x_89:
[----:B------:R-:W-:Y:S02]  /*4900*/  MOV R2, 0x4920 ;  /* 0x0000492000027802 */ /* 0x000fe40000000f00 */
[----:B---3-5:R-:W-:Y:S05]  /*4910*/  CALL.REL.NOINC `($__internal_0_$__cuda_sm10x_tcgen05_guardrail_trap_col_being_dealloced_not_returned_by_alloc) ;  /* 0x0000006800b47944 */ /* 0x028fea0003c00000 */
[----:B------:R-:W-:Y:S05]  /*4920*/  BRA `(.L_x_90) ;  /* 0x0000000000087947 */ /* 0x000fea0003800000 */
.L_x_88:
[----:B------:R-:W-:Y:S02]  /*4930*/  MOV R2, 0x4950 ;  /* 0x0000495000027802 */ /* 0x000fe40000000f00 */
[----:B---3-5:R-:W-:Y:S05]  /*4940*/  CALL.REL.NOINC `($__internal_2_$__cuda_sm10x_tcgen05_guardrail_trap_unallocated_columns_being_dealloced) ;  /* 0x0000006800c07944 */ /* 0x028fea0003c00000 */
.L_x_90:
[----:B------:R-:W-:Y:S01]  /*4950*/  NOP ;  /* 0x0000000000007918 */ /* 0x000fe20000000000 */
[----:B----4-:R-:W-:Y:S05]  /*4960*/  EXIT ;  /* 0x000000000000794d */ /* 0x010fea0003800000 */
.L_x_72:
[----:B------:R-:W-:-:S09]  /*4970*/  UISETP.NE.OR UP0, UPT, UR17, 0x3, !UP3 ;  /* 0x000000031100788c */ /* 0x000fd2000df05670 */
[----:B------:R-:W-:Y:S05]  /*4980*/  BRA.U UP0, `(.L_x_91) ;  /* 0x0000001100587547 */ /* 0x000fea000b800000 */
[----:B------:R-:W2:Y:S01]  /*4990*/  S2UR UR10, SR_CgaCtaId ;  /* 0x00000000000a79c3 */ /* 0x000ea20000008800 */
[----:B------:R-:W3:Y:S01]  /*49a0*/  LDCU UR31, c[0x0][0x370] ;  /* 0x00006e00ff1f77ac */ /* 0x000ee20008000800 */
[----:B------:R-:W-:Y:S02]  /*49b0*/  HFMA2 R13, -RZ, RZ, 0, 0 ;  /* 0x00000000ff0d7431 */ /* 0x000fe400000001ff */
[----:B------:R-:W-:Y:S01]  /*49c0*/  IMAD.MOV.U32 R15, RZ, RZ, 0x1 ;  /* 0x00000001ff0f7424 */ /* 0x000fe200078e00ff */
[----:B------:R-:W-:Y:S01]  /*49d0*/  MOV R7, 0x1000 ;  /* 0x0000100000077802 */ /* 0x000fe20000000f00 */
[----:B------:R-:W3:Y:S01]  /*49e0*/  LDCU.128 UR44, c[0x0][0xb10] ;  /* 0x00016200ff2c77ac */ /* 0x000ee20008000c00 */
[----:B------:R-:W-:Y:S01]  /*49f0*/  IMAD.MOV.U32 R14, RZ, RZ, RZ ;  /* 0x000000ffff0e7224 */ /* 0x000fe200078e00ff */
[----:B------:R-:W4:Y:S01]  /*4a00*/  LDC.64 R16, c[0x0][0x348] ;  /* 0x0000d200ff107b82 */ /* 0x000f220000000a00 */
[----:B------:R-:W1:Y:S01]  /*4a10*/  LDCU UR30, c[0x0][0x374] ;  /* 0x00006e80ff1e77ac */ /* 0x000e620008000800 */
[----:B------:R-:W2:Y:S06]  /*4a20*/  LDCU UR15, c[0x0][0xb0c] ;  /* 0x00016180ff0f77ac */ /* 0x000eac0008000800 */
[----:B------:R-:W4:Y:S01]  /*4a30*/  LDC.64 R2, c[0x0][0x888] ;  /* 0x00022200ff027b82 */ /* 0x000f220000000a00 */
[----:B------:R-:W4:Y:S01]  /*4a40*/  LDCU UR49, c[0x0][0xb20] ;  /* 0x00016400ff3177ac */ /* 0x000f220008000800 */
[----:B------:R-:W4:Y:S06]  /*4a50*/  LDCU UR4, c[0x0][0xb30] ;  /* 0x00016600ff0477ac */ /* 0x000f2c0008000800 */
[----:B------:R-:W4:Y:S01]  /*4a60*/  LDC.64 R4, c[0x0][0x890] ;  /* 0x00022400ff047b82 */ /* 0x000f220000000a00 */
[----:B------:R-:W-:Y:S01]  /*4a70*/  UMOV UR21, 0x400 ;  /* 0x0000040000157882 */ /* 0x000fe20000000000 */
[----:B---3--:R-:W-:-:S02]  /*4a80*/  UIMAD.WIDE.U32 UR6, UR31, UR44, URZ ;  /* 0x0000002c1f0672a5 */ /* 0x008fc4000f8e00ff */
[----:B-1----:R-:W-:Y:S02]  /*4a90*/  UIMAD.WIDE.U32 UR8, UR30, UR47, URZ ;  /* 0x0000002f1e0872a5 */ /* 0x002fe4000f8e00ff */
[----:B--2---:R-:W-:Y:S02]  /*4aa0*/  ULEA UR21, UR10, UR21, 0x18 ;  /* 0x000000150a157291 */ /* 0x004fe4000f8ec0ff */
[----:B------:R-:W-:Y:S02]  /*4ab0*/  UPLOP3.LUT UP3, UPT, UPT, UPT, UPT, 0x40, 0x4 ;  /* 0x000000000004789c */ /* 0x000fe40003f6e870 */
[----:B------:R-:W-:Y:S02]  /*4ac0*/  UIADD3 UR37, UPT, UPT, UR21, 0x158, URZ ;  /* 0x0000015815257890 */ /* 0x000fe4000fffe0ff */
[----:B------:R-:W-:Y:S02]  /*4ad0*/  UIADD3 UR33, UPT, UPT, UR21, 0x140, URZ ;  /* 0x0000014015217890 */ /* 0x000fe4000fffe0ff */
[----:B------:R-:W-:-:S02]  /*4ae0*/  UIADD3 UR25, UPT, UPT, UR21, 0x148, URZ ;  /* 0x0000014815197890 */ /* 0x000fc4000fffe0ff */
[----:B------:R-:W-:Y:S01]  /*4af0*/  UIADD3 UR17, UPT, UPT, UR21, 0x150, URZ ;  /* 0x0000015015117890 */ /* 0x000fe2000fffe0ff */
[----:B------:R-:W-:Y:S01]  /*4b00*/  UMOV UR6, UR7 ;  /* 0x0000000700067c82 */ /* 0x000fe20008000000 */
[----:B------:R-:W-:Y:S01]  /*4b10*/  UMOV UR41, UR9 ;  /* 0x0000000900297c82 */ /* 0x000fe20008000000 */
[----:B------:R-:W-:Y:S02]  /*4b20*/  UISETP.GE.AND UP0, UPT, UR42, 0x1, UPT ;  /* 0x000000012a00788c */ /* 0x000fe4000bf06270 */
[----:B------:R-:W-:Y:S01]  /*4b30*/  UISETP.NE.AND UP4, UPT, UR42, 0x1, UPT ;  /* 0x000000012a00788c */ /* 0x000fe2000bf85270 */
[----:B------:R-:W1:Y:S01]  /*4b40*/  LDCU.64 UR22, c[0x0][0xb28] ;  /* 0x00016500ff1677ac */ /* 0x000e620008000a00 */
[----:B------:R-:W-:Y:S02]  /*4b50*/  UISETP.NE.AND UP6, UPT, UR15, 0x1, UPT ;  /* 0x000000010f00788c */ /* 0x000fe4000bfc5270 */
[----:B------:R-:W-:Y:S02]  /*4b60*/  UISETP.NE.AND UP5, UPT, UR46, 0x1, UPT ;  /* 0x000000012e00788c */ /* 0x000fe4000bfa5270 */
[----:B------:R-:W-:-:S02]  /*4b70*/  UPRMT UR37, UR10, 0x654, UR37 ;  /* 0x000006540a257896 */ /* 0x000fc40008000025 */
[----:B------:R-:W-:Y:S02]  /*4b80*/  USHF.R.U32.HI UR43, URZ, UR45, UR6 ;  /* 0x0000002dff2b7299 */ /* 0x000fe40008011606 */
[----:B------:R-:W-:Y:S02]  /*4b90*/  UPRMT UR40, UR10, 0x654, UR33 ;  /* 0x000006540a287896 */ /* 0x000fe40008000021 */
[----:B------:R-:W-:Y:S02]  /*4ba0*/  UPRMT UR39, UR10, 0x654, UR25 ;  /* 0x000006540a277896 */ /* 0x000fe40008000019 */
[----:B------:R-:W-:Y:S02]  /*4bb0*/  UPRMT UR38, UR10, 0x654, UR17 ;  /* 0x000006540a267896 */ /* 0x000fe40008000011 */
[----:B----4-:R-:W-:Y:S02]  /*4bc0*/  USHF.R.U32.HI UR41, URZ, UR49, UR41 ;  /* 0x00000031ff297299 */ /* 0x010fe40008011629 */
[----:B------:R-:W-:-:S11]  /*4bd0*/  UISETP.NE.AND UP2, UPT, UR4, 0x1, UPT ;  /* 0x000000010400788c */ /* 0x000fd6000bf45270 */
.L_x_102:
[C---:B------:R-:W-:Y:S02]  /*4be0*/  LEA R12, R14.reuse, UR21, 0x3 ;  /* 0x000000150e0c7c11 */ /* 0x040fe4000f8e18ff */
[----:B------:R-:W-:Y:S02]  /*4bf0*/  SHF.L.U32 R9, R13, 0x1f, RZ ;  /* 0x0000001f0d097819 */ /* 0x000fe400000006ff */
[----:B------:R-:W-:Y:S02]  /*4c00*/  LEA R10, R14, UR21, 0x4 ;  /* 0x000000150e0a7c11 */ /* 0x000fe4000f8e20ff */
[----:B--2---:R-:W2:Y:S02]  /*4c10*/  SYNCS.PHASECHK.TRANS64.TRYWAIT P0, [R12+URZ+0x190], R9 ;  /* 0x000190090c0075a7 */ /* 0x004ea400080011ff */
[----:B--2---:R-:W-:Y:S05]  /*4c20*/  @!P0 BRA `(.L_x_92) ;  /* 0x0000006000a48947 */ /* 0x004fea0003800000 */
.L_x_208:
[----:B--2---:R-:W2:Y:S01]  /*4c30*/  LDS.128 R8, [R10+0x220] ;  /* 0x000220000a087984 */ /* 0x004ea20000000c00 */
[----:B------:R-:W-:Y:S01]  /*4c40*/  UISETP.GE.AND UP0, UPT, UR42, 0x1, UPT ;  /* 0x000000012a00788c */ /* 0x000fe2000bf06270 */
[----:B------:R-:W-:Y:S01]  /*4c50*/  @!PT LDS RZ, [RZ] ;  /* 0x00000000fffff984 */ /* 0x000fe20000000800 */
[----:B------:R-:W-:Y:S01]  /*4c60*/  @!PT LDS RZ, [RZ] ;  /* 0x00000000fffff984 */ /* 0x000fe20000000800 */
[----:B------:R-:W-:Y:S01]  /*4c70*/  @!PT LDS RZ, [RZ] ;  /* 0x00000000fffff984 */ /* 0x000fe20000000800 */
[----:B------:R-:W-:Y:S01]  /*4c80*/  @!PT LDS RZ, [RZ] ;  /* 0x00000000fffff984 */ /* 0x000fe20000000800 */
[----:B------:R3:W-:Y:S06]  /*4c90*/  MEMBAR.ALL.CTA ;  /* 0x0000000000007992 */ /* 0x0007ec0000008000 */
[----:B---3--:R-:W3:Y:S01]  /*4ca0*/  FENCE.VIEW.ASYNC.S ;  /* 0x00000000000073c6 */ /* 0x008ee20000000000 */
[----:B--2---:R-:W-:Y:S11]  /*4cb0*/  LOP3.LUT P0, RZ, R10, 0x1, RZ, 0xc0, !PT ;  /* 0x000000010aff7812 */ /* 0x004ff6000780c0ff */
[----:B------:R-:W-:Y:S02]  /*4cc0*/  @!UPT UIADD3 URZ, UPT, UPT, URZ, URZ, URZ ;  /* 0x000000fffffff290 */ /* 0x000fe4000fffe0ff */
[----:B---3--:R-:W-:Y:S01]  /*4cd0*/  VOTEU.ANY UP1, P0 ;  /* 0x0000000000ff7886 */ /* 0x008fe20000020100 */
[----:B------:R-:W-:Y:S11]  /*4ce0*/  PLOP3.LUT P0, PT, PT, PT, UP1, 0x80, 0x8 ;  /* 0x000000000008781c */ /* 0x000ff60003f0f018 */
[----:B------:R-:W-:Y:S02]  /*4cf0*/  @!UPT UIADD3 URZ, UPT, UPT, URZ, URZ, URZ ;  /* 0x000000fffffff290 */ /* 0x000fe4000fffe0ff */
[----:B------:R-:W-:Y:S02]  /*4d00*/  @P0 SHF.R.U32.HI R0, RZ, 0x10, R9 ;  /* 0x00000010ff000819 */ /* 0x000fe40000011609 */
[----:B------:R-:W-:Y:S02]  /*4d10*/  @P0 MOV R6, R8 ;  /* 0x0000000800060202 */ /* 0x000fe40000000f00 */
[----:B------:R-:W-:Y:S01]  /*4d20*/  @P0 R2UR UR4, R0 ;  /* 0x00000000000402ca */ /* 0x000fe200000e0000 */
[----:B------:R-:W-:Y:S01]  /*4d30*/  VIADD R0, R12, 0x1a0 ;  /* 0x000001a00c007836 */ /* 0x000fe20000000000 */
[----:B------:R-:W-:Y:S02]  /*4d40*/  @P0 LOP3.LUT R8, R9, 0xffff, RZ, 0xc0, !PT ;  /* 0x0000ffff09080812 */ /* 0x000fe400078ec0ff */
[----:B------:R-:W-:Y:S02]  /*4d50*/  @P0 R2UR UR6, R6 ;  /* 0x00000000060602ca */ /* 0x000fe400000e0000 */
[----:B------:R-:W-:Y:S02]  /*4d60*/  PRMT R0, RZ, 0x654, R0 ;  /* 0x00000654ff007816 */ /* 0x000fe40000000000 */
[----:B------:R-:W-:Y:S02]  /*4d70*/  @P0 R2UR UR5, R8 ;  /* 0x00000000080502ca */ /* 0x000fe400000e0000 */
[----:B------:R2:W-:Y:S03]  /*4d80*/  SYNCS.ARRIVE.TRANS64.RED.A1T0 RZ, [R0+URZ], RZ ;  /* 0x000000ff00ff79a7 */ /* 0x0005e600081004ff */
[----:B------:R-:W-:Y:S04]  /*4d90*/  @UP1 UMOV UR29, UR4 ;  /* 0x00000004001d1c82 */ /* 0x000fe80008000000 */
[----:B------:R-:W-:Y:S04]  /*4da0*/  @UP1 UMOV UR14, UR6 ;  /* 0x00000006000e1c82 */ /* 0x000fe80008000000 */
[----:B------:R-:W-:Y:S01]  /*4db0*/  @UP1 UMOV UR13, UR5 ;  /* 0x00000005000d1c82 */ /* 0x000fe20008000000 */
[----:B------:R-:W-:Y:S05]  /*4dc0*/  BRA.U !UP0, `(.L_x_93) ;  /* 0x0000000108a47547 */ /* 0x000fea000b800000 */
[----:B------:R-:W-:Y:S02]  /*4dd0*/  UIMAD.WIDE.U32 UR18, UR13, UR47, URZ ;  /* 0x0000002f0d1272a5 */ /* 0x000fe4000f8e00ff */
[----:B------:R-:W-:Y:S02]  /*4de0*/  UIMAD.WIDE.U32 UR26, UR14, UR44, URZ ;  /* 0x0000002c0e1a72a5 */ /* 0x000fe4000f8e00ff */
[----:B------:R-:W-:Y:S02]  /*4df0*/  USEL UR4, UR30, UR41, !UP5 ;  /* 0x000000291e047287 */ /* 0x000fe4000e800000 */
[----:B------:R-:W-:Y:S02]  /*4e00*/  USEL UR7, UR31, UR43, !UP6 ;  /* 0x0000002b1f077287 */ /* 0x000fe4000f000000 */
[----:B-1----:R-:W-:Y:S02]  /*4e10*/  UIMAD.WIDE.U32 UR8, UR4, UR22, URZ ;  /* 0x00000016040872a5 */ /* 0x002fe4000f8e00ff */
[----:B------:R-:W-:Y:S01]  /*4e20*/  UIMAD.WIDE.U32 UR10, UR7, UR22, URZ ;  /* 0x00000016070a72a5 */ /* 0x000fe2000f8e00ff */
[----:B------:R-:W-:Y:S02]  /*4e30*/  UMOV UR5, UR19 ;  /* 0x0000001300057c82 */ /* 0x000fe40008000000 */
[----:B------:R-:W-:Y:S03]  /*4e40*/  USHF.R.U32.HI UR6, URZ, UR49, UR5 ;  /* 0x00000031ff067299 */ /* 0x000fe60008011605 */
[----:B------:R-:W-:Y:S01]  /*4e50*/  UMOV UR5, UR27 ;  /* 0x0000001b00057c82 */ /* 0x000fe20008000000 */
[----:B------:R-:W-:Y:S02]  /*4e60*/  USEL UR6, UR13, UR6, !UP5 ;  /* 0x000000060d067287 */ /* 0x000fe4000e800000 */
[----:B------:R-:W-:Y:S03]  /*4e70*/  USHF.R.U32.HI UR12, URZ, UR45, UR5 ;  /* 0x0000002dff0c7299 */ /* 0x000fe60008011605 */
[----:B------:R-:W-:Y:S02]  /*4e80*/  UMOV UR5, UR9 ;  /* 0x0000000900057c82 */ /* 0x000fe40008000000 */
[----:B------:R-:W-:Y:S03]  /*4e90*/  @UP4 USHF.R.U32.HI UR4, URZ, UR23, UR5 ;  /* 0x00000017ff044299 */ /* 0x000fe60008011605 */
[----:B------:R-:W-:Y:S01]  /*4ea0*/  UMOV UR5, UR11 ;  /* 0x0000000b00057c82 */ /* 0x000fe20008000000 */
[----:B------:R-:W-:Y:S02]  /*4eb0*/  UIMAD UR4, UR42, UR4, URZ ;  /* 0x000000042a0472a4 */ /* 0x000fe4000f8e02ff */
[----:B------:R-:W-:Y:S02]  /*4ec0*/  @UP4 USHF.R.U32.HI UR7, URZ, UR23, UR5 ;  /* 0x00000017ff074299 */ /* 0x000fe40008011605 */
[----:B------:R-:W-:Y:S02]  /*4ed0*/  UIMAD.WIDE.U32 UR10, UR6, UR22, URZ ;  /* 0x00000016060a72a5 */ /* 0x000fe4000f8e00ff */
[----:B------:R-:W-:Y:S02]  /*4ee0*/  USEL UR5, UR14, UR12, !UP6 ;  /* 0x0000000c0e057287 */ /* 0x000fe4000f000000 */
[----:B------:R-:W-:Y:S02]  /*4ef0*/  UIMAD UR8, UR42, UR7, URZ ;  /* 0x000000072a0872a4 */ /* 0x000fe4000f8e02ff */
[----:B------:R-:W-:Y:S03]  /*4f00*/  UISETP.GE.AND UP0, UPT, UR6, UR4, UPT ;  /* 0x000000040600728c */ /* 0x000fe6000bf06270 */
[----:B------:R-:W-:Y:S01]  /*4f10*/  UMOV UR4, UR11 ;  /* 0x0000000b00047c82 */ /* 0x000fe20008000000 */
[----:B------:R-:W-:Y:S02]  /*4f20*/  UISETP.GE.OR UP0, UPT, UR5, UR8, UP0 ;  /* 0x000000080500728c */ /* 0x000fe40008706670 */
[----:B------:R-:W-:Y:S02]  /*4f30*/  USHF.R.U32.HI UR4, URZ, UR23, UR4 ;  /* 0x00000017ff047299 */ /* 0x000fe40008011604 */
[----:B------:R-:W-:Y:S02]  /*4f40*/  UIMAD.WIDE.U32 UR8, UR5, UR22, URZ ;  /* 0x00000016050872a5 */ /* 0x000fe4000f8e00ff */
[----:B------:R-:W-:Y:S04]  /*4f50*/  USEL UR10, UR6, UR4, !UP4 ;  /* 0x00000004060a7287 */ /* 0x000fe8000e000000 */
[----:B------:R-:W-:Y:S01]  /*4f60*/  UIADD3 UR11, UPT, UPT, -UR10, URZ, URZ ;  /* 0x000000ff0a0b7290 */ /* 0x000fe2000fffe1ff */
[----:B------:R-:W-:Y:S02]  /*4f70*/  @!UP0 UMOV UR4, UR9 ;  /* 0x0000000900048c82 */ /* 0x000fe40008000000 */
[----:B------:R-:W-:Y:S02]  /*4f80*/  @!UP0 USHF.R.U32.HI UR4, URZ, UR23, UR4 ;  /* 0x00000017ff048299 */ /* 0x000fe40008011604 */
[----:B------:R-:W-:Y:S02]  /*4f90*/  UIMAD UR8, UR42, UR11, UR6 ;  /* 0x0000000b2a0872a4 */ /* 0x000fe4000f8e0206 */
[----:B------:R-:W-:Y:S04]  /*4fa0*/  @!UP0 USEL UR4, UR5, UR4, !UP4 ;  /* 0x0000000405048287 */ /* 0x000fe8000e000000 */
[----:B------:R-:W-:Y:S02]  /*4fb0*/  @!UP0 UIMAD UR8, UR7, UR8, UR4 ;  /* 0x00000008070882a4 */ /* 0x000fe4000f8e0204 */
[----:B------:R-:W-:Y:S02]  /*4fc0*/  @!UP0 UIADD3 UR9, UPT, UPT, UR10, -UR4, URZ ;  /* 0x800000040a098290 */ /* 0x000fe4000fffe0ff */
[----:B------:R-:W-:Y:S02]  /*4fd0*/  UIADD3 UR4, UPT, UPT, -UR5, URZ, URZ ;  /* 0x000000ff05047290 */ /* 0x000fe4000fffe1ff */
[----:B------:R-:W-:Y:S02]  /*4fe0*/  UIADD3 UR7, UPT, UPT, -UR6, URZ, URZ ;  /* 0x000000ff06077290 */ /* 0x000fe4000fffe1ff */
[----:B------:R-:W-:Y:S02]  /*4ff0*/  @!UP0 UIMAD UR6, UR9, UR42, UR5 ;  /* 0x0000002a090682a4 */ /* 0x000fe4000f8e0205 */
[----:B------:R-:W-:Y:S02]  /*5000*/  UIMAD UR14, UR15, UR4, UR14 ;  /* 0x000000040f0e72a4 */ /* 0x000fe4000f8e020e */
[----:B------:R-:W-:Y:S01]  /*5010*/  UIMAD UR13, UR46, UR7, UR13 ;  /* 0x000000072e0d72a4 */ /* 0x000fe2000f8e020d */
[----:B------:R-:W-:Y:S02]  /*5020*/  @!UP0 UMOV UR5, UR8 ;  /* 0x0000000800058c82 */ /* 0x000fe40008000000 */
[----:B------:R-:W-:Y:S02]  /*5030*/  UIMAD UR14, UR5, UR15, UR14 ;  /* 0x0000000f050e72a4 */ /* 0x000fe4000f8e020e */
[----:B------:R-:W-:Y:S11]  /*5040*/  UIMAD UR13, UR6, UR46, UR13 ;  /* 0x0000002e060d72a4 */ /* 0x000ff6000f8e020d */
[----:B------:R-:W-:Y:S01]  /*5050*/  @!UPT UIADD3 URZ, UPT, UPT, URZ, URZ, URZ ;  /* 0x000000fffffff290 */ /* 0x000fe2000fffe0ff */
.L_x_93:
[----:B------:R-:W3:Y:S01]  /*5060*/  @!UP2 LDCU.128 UR8, c[0x0][0xb10] ;  /* 0x00016200ff08a7ac */ /* 0x000ee20008000c00 */
[C---:B------:R-:W-:Y:S02]  /*5070*/  ISETP.NE.U32.AND P1, PT, R4.reuse, RZ, PT ;  /* 0x000000ff0400720c */ /* 0x040fe40003f25070 */
[----:B------:R-:W-:Y:S02]  /*5080*/  ISETP.NE.U32.AND P0, PT, R4, RZ, PT ;  /* 0x000000ff0400720c */ /* 0x000fe40003f05070 */
[C---:B------:R-:W-:Y:S02]  /*5090*/  ISETP.NE.AND.EX P1, PT, R5.reuse, RZ, PT, P1 ;  /* 0x000000ff0500720c */ /* 0x040fe40003f25310 */
[----:B------:R-:W-:Y:S01]  /*50a0*/  ISETP.NE.AND.EX P0, PT, R5, RZ, PT, P0 ;  /* 0x000000ff0500720c */ /* 0x000fe20003f05300 */
[----:B------:R-:W4:Y:S01]  /*50b0*/  @!UP2 LDCU UR5, c[0x0][0xb0c] ;  /* 0x00016180ff05a7ac */ /* 0x000f220008000800 */
[----:B------:R-:W-:Y:S01]  /*50c0*/  SHF.L.U32 R9, R15, 0x1f, RZ ;  /* 0x0000001f0f097819 */ /* 0x000fe200000006ff */
[----:B------:R-:W-:Y:S02]  /*50d0*/  USHF.L.U32 UR35, UR16, 0x6, URZ ;  /* 0x0000000610237899 */ /* 0x000fe400080006ff */
[----:B------:R-:W-:Y:S02]  /*50e0*/  USHF.L.U32 UR34, UR20, 0x8, URZ ;  /* 0x0000000814227899 */ /* 0x000fe400080006ff */
[----:B---3--:R-:W-:Y:S07]  /*50f0*/  UIMAD.WIDE.U32 UR6, UR14, UR8, URZ ;  /* 0x000000080e0672a5 */ /* 0x008fee000f8e00ff */
[----:B------:R-:W-:Y:S01]  /*5100*/  @!UP2 UMOV UR4, UR7 ;  /* 0x000000070004ac82 */ /* 0x000fe20008000000 */
[----:B----4-:R-:W-:Y:S02]  /*5110*/  @!UP2 UISETP.NE.AND UP0, UPT, UR5, 0x1, UPT ;  /* 0x000000010500a88c */ /* 0x010fe4000bf05270 */
[----:B------:R-:W-:Y:S02]  /*5120*/  @!UP2 USHF.R.U32.HI UR4, URZ, UR9, UR4 ;  /* 0x00000009ff04a299 */ /* 0x000fe40008011604 */
[----:B------:R-:W-:Y:S02]  /*5130*/  UIMAD.WIDE.U32 UR6, UR13, UR11, URZ ;  /* 0x0000000b0d0672a5 */ /* 0x000fe4000f8e00ff */
[----:B------:R-:W-:Y:S02]  /*5140*/  @!UP2 USEL UR8, UR14, UR4, !UP0 ;  /* 0x000000040e08a287 */ /* 0x000fe4000c000000 */
[----:B------:R-:W-:Y:S03]  /*5150*/  @!UP2 UISETP.NE.AND UP0, UPT, UR10, 0x1, UPT ;  /* 0x000000010a00a88c */ /* 0x000fe6000bf05270 */
[----:B------:R-:W-:Y:S02]  /*5160*/  @!UP2 UMOV UR6, UR7 ;  /* 0x000000070006ac82 */ /* 0x000fe40008000000 */
[----:B------:R-:W3:Y:S02]  /*5170*/  @!UP2 LDCU UR4, c[0x0][0xb20] ;  /* 0x00016400ff04a7ac */ /* 0x000ee40008000800 */
[----:B---3--:R-:W-:Y:S04]  /*5180*/  @!UP2 USHF.R.U32.HI UR6, URZ, UR4, UR6 ;  /* 0x00000004ff06a299 */ /* 0x008fe80008011606 */
[----:B------:R-:W-:Y:S04]  /*5190*/  @!UP2 USEL UR6, UR13, UR6, !UP0 ;  /* 0x000000060d06a287 */ /* 0x000fe8000c000000 */
[----:B------:R-:W-:Y:S02]  /*51a0*/  @!UP2 UIADD3 UR4, UPT, UPT, -UR8, UR6, URZ ;  /* 0x000000060804a290 */ /* 0x000fe4000fffe1ff */
[----:B------:R-:W-:Y:S02]  /*51b0*/  @!UP2 UIADD3 UR6, UPT, UPT, UR8, -UR6, URZ ;  /* 0x800000060806a290 */ /* 0x000fe4000fffe0ff */
[----:B------:R-:W-:Y:S02]  /*51c0*/  @!UP2 UIMAD UR14, UR4, UR5, UR14 ;  /* 0x00000005040ea2a4 */ /* 0x000fe4000f8e020e */
[----:B------:R-:W-:Y:S01]  /*51d0*/  @!UP2 UIMAD UR13, UR6, UR10, UR13 ;  /* 0x0000000a060da2a4 */ /* 0x000fe2000f8e020d */
[----:B------:R-:W-:Y:S11]  /*51e0*/  BRA.U UP3, `(.L_x_94) ;  /* 0x0000000103107547 */ /* 0x000ff6000b800000 */
[----:B--2---:R-:W-:Y:S04]  /*51f0*/  MOV R0, UR48 ;  /* 0x0000003000007c02 */ /* 0x004fe80008000f00 */
[----:B------:R-:W-:Y:S04]  /*5200*/  SHF.L.U32 R11, R0, 0x1f, RZ ;  /* 0x0000001f000b7819 */ /* 0x000fe800000006ff */
[----:B------:R-:W2:Y:S02]  /*5210*/  SYNCS.PHASECHK.TRANS64.TRYWAIT P2, [UR21+0x188], R11 ;  /* 0x0001880bff0075a7 */ /* 0x000ea40008041115 */
[----:B--2---:R-:W-:Y:S05]  /*5220*/  @!P2 BRA `(.L_x_95) ;  /* 0x0000005c0038a947 */ /* 0x004fea0003800000 */
.L_x_94:
[----:B------:R-:W-:Y:S05]  /*5230*/  @!P1 BRA `(.L_x_96) ;  /* 0x0000000000309947 */ /* 0x000fea0003800000 */
[----:B------:R-:W-:Y:S01]  /*5240*/  ISETP.NE.U32.AND P1, PT, R2, RZ, PT ;  /* 0x000000ff0200720c */ /* 0x000fe20003f25070 */
[----:B------:R-:W3:Y:S01]  /*5250*/  LDCU.64 UR4, c[0x0][0x358] ;  /* 0x00006b00ff0477ac */ /* 0x000ee20008000a00 */
[----:B------:R-:W-:Y:S02]  /*5260*/  IMAD.MOV.U32 R85, RZ, RZ, 0x1 ;  /* 0x00000001ff557424 */ /* 0x000fe400078e00ff */
[----:B------:R-:W-:Y:S11]  /*5270*/  ISETP.NE.AND.EX P1, PT, R3, RZ, PT, P1 ;  /* 0x000000ff0300720c */ /* 0x000ff60003f25310 */
[----:B------:R-:W-:Y:S02]  /*5280*/  @!UPT UIADD3 URZ, UPT, UPT, URZ, URZ, URZ ;  /* 0x000000fffffff290 */ /* 0x000fe4000fffe0ff */
[----:B--2---:R-:W2:Y:S01]  /*5290*/  @P1 LDC.64 R10, c[0x0][0x888] ;  /* 0x00022200ff0a1b82 */ /* 0x004ea20000000a00 */
[----:B------:R-:W-:Y:S04]  /*52a0*/  @P1 IMAD R0, R4, UR36, RZ ;  /* 0x0000002404001c24 */ /* 0x000fe8000f8e02ff */
[----:B--2---:R-:W-:Y:S04]  /*52b0*/  @P1 IMAD.WIDE R10, R0, 0x4, R10 ;  /* 0x00000004000a1825 */ /* 0x004fe800078e020a */
[----:B------:R-:W-:Y:S01]  /*52c0*/  HFMA2 R0, -RZ, RZ, 0, 5.9604644775390625e-08 ;  /* 0x00000001ff007431 */ /* 0x000fe200000001ff */
[----:B---3-5:R3:W5:Y:S04]  /*52d0*/  @P1 LDG.E R41, desc[UR4][R10.64] ;  /* 0x000000040a291981 */ /* 0x028768000c1e1900 */
[----:B------:R-:W-:Y:S01]  /*52e0*/  @!P1 PRMT R85, R0, 0x7610, R85 ;  /* 0x0000761000559816 */ /* 0x000fe20000000055 */
[----:B---3--:R-:W4:Y:S06]  /*52f0*/  @!P1 LDC R41, c[0x0][0x880] ;  /* 0x00022000ff299b82 */ /* 0x008f2c0000000800 */
.L_x_96:
[----:B----45:R-:W-:Y:S01]  /*5300*/  @!P0 FSETP.EQ.AND P1, PT, R41, RZ, PT ;  /* 0x000000ff2900820b */ /* 0x030fe20003f22000 */
[----:B------:R-:W-:Y:S01]  /*5310*/  @!UPT UIADD3 URZ, UPT, UPT, URZ, URZ, URZ ;  /* 0x000000fffffff290 */ /* 0x000fe2000fffe0ff */
[----:B------:R-:W-:Y:S11]  /*5320*/  @!P0 BRA `(.L_x_97) ;  /* 0x0000000000188947 */ /* 0x000ff60003800000 */
[----:B------:R-:W-:Y:S02]  /*5330*/  LOP3.LUT P0, RZ, R85, 0xff, RZ, 0xc0, !PT ;  /* 0x000000ff55ff7812 */ /* 0x000fe4000780c0ff */
[----:B------:R-:W-:Y:S04]  /*5340*/  ISETP.NE.U32.AND P1, PT, R2, RZ, PT ;  /* 0x000000ff0200720c */ /* 0x000fe80003f25070 */
[----:B------:R-:W-:Y:S04]  /*5350*/  ISETP.NE.AND.EX P1, PT, R3, RZ, PT, P1 ;  /* 0x000000ff0300720c */ /* 0x000fe80003f25310 */
[----:B------:R-:W-:Y:S03]  /*5360*/  PLOP3.LUT P1, PT, P1, PT, PT, 0x8, 0x80 ;  /* 0x000000000080781c */ /* 0x000fe60000f2e170 */
[----:B------:R-:W-:Y:S11]  /*5370*/  @P0 FSETP.EQ.AND P1, PT, R41, RZ, PT ;  /* 0x000000ff2900020b */ /* 0x000ff60003f22000 */
[----:B------:R-:W-:Y:S02]  /*5380*/  @!UPT UIADD3 URZ, UPT, UPT, URZ, URZ, URZ ;  /* 0x000000fffffff290 */ /* 0x000fe4000fffe0ff */
.L_x_97:
[----:B------:R-:W3:Y:S01]  /*5390*/  SYNCS.PHASECHK.TRANS64.TRYWAIT P2, [UR21+0x160], R9 ;  /* 0x00016009ff0075a7 */ /* 0x000ee20008041115 */
[----:B------:R-:W-:Y:S04]  /*53a0*/  ELECT P0, URZ, PT ;  /* 0x0000000000ff782f */ /* 0x000fe80003800000 */
[----:B------:R-:W-:Y:S11]  /*53b0*/  PLOP3.LUT P1, PT, P1, P0, PT, 0xf2, 0x2f ;  /* 0x00000000002f781c */ /* 0x000ff60000f21e72 */
[----:B------:R-:W-:Y:S02]  /*53c0*/  @!UPT UIADD3 URZ, UPT, UPT, URZ, URZ, URZ ;  /* 0x000000fffffff290 */ /* 0x000fe4000fffe0ff */
[----:B------:R-:W-:Y:S05]  /*53d0*/  @!P1 IADD3 R8, P0, PT, R16, 0x580, RZ ;  /* 0x0000058010089810 */ /* 0x000fea0007f1e0ff */
[----:B------:R-:W-:Y:S01]  /*53e0*/  @!P1 IMAD.X R6, RZ, RZ, R17, P0 ;  /* 0x000000ffff069224 */ /* 0x000fe200000e0611 */
[----:B---3--:R-:W-:Y:S07]  /*53f0*/  @!P2 BRA `(.L_x_98) ;  /* 0x0000005800dca947 */ /* 0x008fee0003800000 */
.L_x_211:
[----:B------:R-:W-:Y:S01]  /*5400*/  @!P1 R2UR UR5, R8 ;  /* 0x00000000080592ca */ /* 0x000fe200000e0000 */
[----:B------:R-:W-:Y:S01]  /*5410*/  VOTEU.ALL UP0, P1 ;  /* 0x0000000000ff7886 */ /* 0x000fe20000800000 */
[----:B------:R-:W-:Y:S01]  /*5420*/  @!P1 R2UR UR4, R6 ;  /* 0x00000000060492ca */ /* 0x000fe200000e0000 */
[----:B--2---:R-:W-:Y:S01]  /*5430*/  @!P1 IMAD.MOV.U32 R0, RZ, RZ, 0x1000 ;  /* 0x00001000ff009424 */ /* 0x004fe200078e00ff */
[----:B------:R-:W-:Y:S01]  /*5440*/  UMOV UR6, 0x0 ;  /* 0x0000000000067882 */ /* 0x000fe20000000000 */
[----:B------:R-:W-:Y:S01]  /*5450*/  UMOV UR7, 0x10000000 ;  /* 0x1000000000077882 */ /* 0x000fe20000000000 */
[----:B------:R-:W-:Y:S01]  /*5460*/  @!UP0 UIADD3 UR32, UPT, UPT, UR21, 0x400, URZ ;  /* 0x0000040015208890 */ /* 0x000fe2000fffe0ff */
[----:B------:R-:W-:Y:S01]  /*5470*/  @!P1 IADD3 R8, P0, PT, R16, 0x580, RZ ;  /* 0x0000058010089810 */ /* 0x000fe20007f1e0ff */
[----:B------:R-:W-:Y:S04]  /*5480*/  VOTEU.ALL UP0, P1 ;  /* 0x0000000000ff7886 */ /* 0x000fe80000800000 */
[----:B------:R-:W-:Y:S02]  /*5490*/  @!P1 IMAD.X R6, RZ, RZ, R17, P0 ;  /* 0x000000ffff069224 */ /* 0x000fe400000e0611 */
[----:B------:R-:W-:Y:S02]  /*54a0*/  IMAD.U32 R10, RZ, RZ, UR5 ;  /* 0x00000005ff0a7e24 */ /* 0x000fe4000f8e00ff */
[----:B------:R-:W-:Y:S03]  /*54b0*/  IMAD.U32 R11, RZ, RZ, UR4 ;  /* 0x00000004ff0b7e24 */ /* 0x000fe6000f8e00ff */
[----:B------:R-:W-:Y:S02]  /*54c0*/  @!P1 R2UR UR4, R10 ;  /* 0x000000000a0492ca */ /* 0x000fe400000e0000 */
[----:B------:R-:W-:Y:S11]  /*54d0*/  @!P1 R2UR UR5, R11 ;  /* 0x000000000b0592ca */ /* 0x000ff600000e0000 */
[----:B------:R-:W-:Y:S02]  /*54e0*/  @!UPT UIADD3 URZ, UPT, UPT, URZ, URZ, URZ ;  /* 0x000000fffffff290 */ /* 0x000fe4000fffe0ff */
[----:B------:R2:W-:Y:S01]  /*54f0*/  @!UP0 UTMALDG.3D [UR32], [UR4], desc[UR6] ;  /* 0x00000620040085b4 */ /* 0x0005e20008011000 */
[----:B------:R2:W-:Y:S01]  /*5500*/  @!P1 SYNCS.ARRIVE.TRANS64.RED.A0TR RZ, [UR21+0x140], R0 ;  /* 0x00014000ffff99a7 */ /* 0x0005e20008300415 */
[----:B------:R-:W-:Y:S01]  /*5510*/  SYNCS.ARRIVE.TRANS64.RED.A1T0 RZ, [UR40], RZ ;  /* 0x000000ffffff79a7 */ /* 0x000fe20008100428 */
[----:B------:R-:W3:Y:S02]  /*5520*/  SYNCS.PHASECHK.TRANS64.TRYWAIT P2, [UR21+0x168], R9 ;  /* 0x00016809ff0075a7 */ /* 0x000ee40008041115 */
[----:B--23--:R-:W-:Y:S05]  /*5530*/  @!P2 BRA `(.L_x_99) ;  /* 0x0000005800a4a947 */ /* 0x00cfea0003800000 */
.L_x_213:
        /* <DEDUP_REMOVED lines=8> */
[----:B------:R-:W-:Y:S01]  /*55c0*/  @!UP0 UIADD3 UR24, UPT, UPT, UR21, 0x1400, URZ ;  /* 0x0000140015188890 */ /* 0x000fe2000fffe0ff */
[----:B------:R-:W-:Y:S01]  /*55d0*/  VOTEU.ALL UP0, P1 ;  /* 0x0000000000ff7886 */ /* 0x000fe20000800000 */
[----:B------:R-:W-:Y:S01]  /*55e0*/  UMOV UR27, UR35 ;  /* 0x00000023001b7c82 */ /* 0x000fe20008000000 */
[----:B------:R-:W-:Y:S02]  /*55f0*/  UMOV UR28, UR36 ;  /* 0x00000024001c7c82 */ /* 0x000fe40008000000 */
[----:B------:R-:W-:Y:S02]  /*5600*/  IMAD.U32 R10, RZ, RZ, UR5 ;  /* 0x00000005ff0a7e24 */ /* 0x000fe4000f8e00ff */
[----:B------:R-:W-:Y:S02]  /*5610*/  IMAD.U32 R11, RZ, RZ, UR4 ;  /* 0x00000004ff0b7e24 */ /* 0x000fe4000f8e00ff */
[----:B------:R-:W-:Y:S01]  /*5620*/  @!P1 IMAD.X R6, RZ, RZ, R17, P0 ;  /* 0x000000ffff069224 */ /* 0x000fe200000e0611 */
        /* <DEDUP_REMOVED lines=8> */
.L_x_215:
[----:B------:R-:W-:Y:S01]  /*56b0*/  @!P1 R2UR UR5, R8 ;  /* 0x00000000080592ca */ /* 0x000fe200000e0000 */
[----:B------:R-:W-:Y:S01]  /*56c0*/  VOTEU.ALL UP0, P1 ;  /* 0x0000000000ff7886 */ /* 0x000fe20000800000 */
[----:B------:R-:W-:Y:S01]  /*56d0*/  @!P1 R2UR UR4, R6 ;  /* 0x00000000060492ca */ /* 0x000fe200000e0000 */
[----:B--2---:R-:W-:Y:S01]  /*56e0*/  @!P1 IMAD.MOV.U32 R0, RZ, RZ, 0x1000 ;  /* 0x00001000ff009424 */ /* 0x004fe200078e00ff */
[----:B------:R-:W-:Y:S01]  /*56f0*/  UMOV UR6, 0x0 ;  /* 0x0000000000067882 */ /* 0x000fe20000000000 */
[----:B------:R-:W-:Y:S01]  /*5700*/  UMOV UR7, 0x10000000 ;  /* 0x1000000000077882 */ /* 0x000fe20000000000 */
[----:B------:R-:W-:Y:S01]  /*5710*/  @!UP0 UIADD3 UR18, UPT, UPT, UR34, 0x80, URZ ;  /* 0x0000008022128890 */ /* 0x000fe2000fffe0ff */
[----:B------:R-:W-:Y:S01]  /*5720*/  VIADD R14, R14, 0x1 ;  /* 0x000000010e0e7836 */ /* 0x000fe20000000000 */
[----:B------:R-:W-:Y:S01]  /*5730*/  @!UP0 UIADD3 UR16, UPT, UPT, UR21, 0x2400, URZ ;  /* 0x0000240015108890 */ /* 0x000fe2000fffe0ff */
[----:B------:R-:W-:Y:S01]  /*5740*/  VOTEU.ALL UP0, P1 ;  /* 0x0000000000ff7886 */ /* 0x000fe20000800000 */
[----:B------:R-:W-:Y:S01]  /*5750*/  UMOV UR19, UR35 ;  /* 0x0000002300137c82 */ /* 0x000fe20008000000 */
[----:B------:R-:W-:Y:S02]  /*5760*/  UMOV UR20, UR36 ;  /* 0x0000002400147c82 */ /* 0x000fe40008000000 */
        /* <DEDUP_REMOVED lines=10> */
.L_x_217:
[----:B------:R-:W-:Y:S01]  /*5810*/  @!P1 IADD3 R6, P0, PT, R16, 0x580, RZ ;  /* 0x0000058010069810 */ /* 0x000fe20007f1e0ff */
[----:B------:R-:W-:Y:S01]  /*5820*/  VOTEU.ALL UP0, P1 ;  /* 0x0000000000ff7886 */ /* 0x000fe20000800000 */
[----:B------:R-:W-:Y:S01]  /*5830*/  UMOV UR6, 0x0 ;  /* 0x0000000000067882 */ /* 0x000fe20000000000 */
[----:B------:R-:W-:Y:S01]  /*5840*/  UMOV UR7, 0x10000000 ;  /* 0x1000000000077882 */ /* 0x000fe20000000000 */
[----:B------:R-:W-:Y:S01]  /*5850*/  @!P1 R2UR UR5, R6 ;  /* 0x00000000060592ca */ /* 0x000fe200000e0000 */
[----:B--2---:R-:W-:Y:S01]  /*5860*/  @!P1 IMAD.X R0, RZ, RZ, R17, P0 ;  /* 0x000000ffff009224 */ /* 0x004fe200000e0611 */
[----:B------:R-:W-:Y:S01]  /*5870*/  @!UP0 UIADD3 UR10, UPT, UPT, UR34, 0xc0, URZ ;  /* 0x000000c0220a8890 */ /* 0x000fe2000fffe0ff */
[----:B------:R-:W-:Y:S01]  /*5880*/  R2UR UR16, R87 ;  /* 0x00000000571072ca */ /* 0x000fe200000e0000 */
[----:B------:R-:W-:Y:S01]  /*5890*/  @!UP0 UIADD3 UR8, UPT, UPT, UR21, 0x3400, URZ ;  /* 0x0000340015088890 */ /* 0x000fe2000fffe0ff */
[----:B------:R-:W-:Y:S01]  /*58a0*/  ISETP.NE.AND P0, PT, R14, 0x2, PT ;  /* 0x000000020e00780c */ /* 0x000fe20003f05270 */
[----:B------:R-:W-:Y:S01]  /*58b0*/  @!UP0 UIADD3 UR9, UPT, UPT, UR21, 0x158, URZ ;  /* 0x0000015815098890 */ /* 0x000fe2000fffe0ff */
[----:B------:R-:W-:Y:S01]  /*58c0*/  @!P1 R2UR UR4, R0 ;  /* 0x00000000000492ca */ /* 0x000fe200000e0000 */
[----:B------:R-:W-:Y:S01]  /*58d0*/  VOTEU.ALL UP0, P1 ;  /* 0x0000000000ff7886 */ /* 0x000fe20000800000 */
[----:B------:R-:W-:Y:S01]  /*58e0*/  UMOV UR11, UR35 ;  /* 0x00000023000b7c82 */ /* 0x000fe20008000000 */
[----:B------:R-:W-:Y:S01]  /*58f0*/  UMOV UR12, UR36 ;  /* 0x00000024000c7c82 */ /* 0x000fe20008000000 */
[----:B------:R-:W-:Y:S01]  /*5900*/  SEL R0, RZ, 0x1, P0 ;  /* 0x00000001ff007807 */ /* 0x000fe20000000000 */
[----:B------:R-:W-:Y:S01]  /*5910*/  UPLOP3.LUT UP3, UPT, UPT, UPT, UPT, 0x80, 0x8 ;  /* 0x000000000008789c */ /* 0x000fe20003f6f070 */
[----:B------:R-:W-:Y:S01]  /*5920*/  IMAD.U32 R8, RZ, RZ, UR5 ;  /* 0x00000005ff087e24 */ /* 0x000fe2000f8e00ff */
[----:B------:R-:W-:Y:S01]  /*5930*/  LOP3.LUT R15, R15, 0x1, RZ, 0x3c, !PT ;  /* 0x000000010f0f7812 */ /* 0x000fe200078e3cff */
[----:B------:R-:W-:Y:S01]  /*5940*/  UMOV UR36, UR29 ;  /* 0x0000001d00247c82 */ /* 0x000fe20008000000 */
[----:B------:R-:W-:Y:S01]  /*5950*/  LOP3.LUT R13, R13, R0, RZ, 0x3c, !PT ;  /* 0x000000000d0d7212 */ /* 0x000fe200078e3cff */
[----:B------:R-:W-:Y:S01]  /*5960*/  UIADD3 UR20, UPT, UPT, UR13, UR16, URZ ;  /* 0x000000100d147290 */ /* 0x000fe2000fffe0ff */
[----:B------:R-:W-:Y:S01]  /*5970*/  SEL R14, R14, RZ, P0 ;  /* 0x000000ff0e0e7207 */ /* 0x000fe20000000000 */
[----:B------:R-:W-:Y:S01]  /*5980*/  UIADD3 UR16, UPT, UPT, UR14, UR59, URZ ;  /* 0x0000003b0e107290 */ /* 0x000fe2000fffe0ff */
[----:B------:R-:W-:Y:S01]  /*5990*/  IMAD.U32 R9, RZ, RZ, UR4 ;  /* 0x00000004ff097e24 */ /* 0x000fe2000f8e00ff */
[----:B------:R-:W-:Y:S04]  /*59a0*/  @!P1 R2UR UR4, R8 ;  /* 0x00000000080492ca */ /* 0x000fe800000e0000 */
[----:B------:R-:W-:Y:S11]  /*59b0*/  @!P1 R2UR UR5, R9 ;  /* 0x00000000090592ca */ /* 0x000ff600000e0000 */
[----:B------:R-:W-:Y:S02]  /*59c0*/  @!UPT UIADD3 URZ, UPT, UPT, URZ, URZ, URZ ;  /* 0x000000fffffff290 */ /* 0x000fe4000fffe0ff */
[----:B------:R2:W-:Y:S01]  /*59d0*/  @!UP0 UTMALDG.3D [UR8], [UR4], desc[UR6] ;  /* 0x00000608040085b4 */ /* 0x0005e20008011000 */
[----:B------:R2:W-:Y:S01]  /*59e0*/  @!P1 SYNCS.ARRIVE.TRANS64.RED.A0TR RZ, [UR21+0x158], R7 ;  /* 0x00015807ffff99a7 */ /* 0x0005e20008300415 */
[----:B------:R-:W-:Y:S01]  /*59f0*/  SYNCS.ARRIVE.TRANS64.RED.A1T0 RZ, [UR37], RZ ;  /* 0x000000ffffff79a7 */ /* 0x000fe20008100425 */
[----:B------:R-:W-:Y:S05]  /*5a00*/  BRA.U UP1, `(.L_x_102) ;  /* 0xfffffff101747547 */ /* 0x000fea000b83ffff */
[----:B------:R-:W-:-:S04]  /*5a10*/  SHF.L.U32 R3, R15, 0x1f, RZ ;  /* 0x0000001f0f037819 */ /* 0x000fc800000006ff */
[----:B------:R-:W3:Y:S02]  /*5a20*/  SYNCS.PHASECHK.TRANS64.TRYWAIT P0, [UR21+0x160], R3 ;  /* 0x00016003ff0075a7 */ /* 0x000ee40008001115 */
[----:B---3--:R-:W-:Y:S05]  /*5a30*/  @!P0 BRA `(.L_x_103) ;  /* 0x0000005400ac8947 */ /* 0x008fea0003800000 */
.L_x_219:
[----:B------:R-:W4:Y:S02]  /*5a40*/  SYNCS.PHASECHK.TRANS64.TRYWAIT P0, [UR21+0x168], R3 ;  /* 0x00016803ff0075a7 */ /* 0x000f240008001115 */
[----:B----4-:R-:W-:Y:S05]  /*5a50*/  @!P0 BRA `(.L_x_104) ;  /* 0x0000005400bc8947 */ /* 0x010fea0003800000 */
.L_x_221:
[----:B------:R-:W4:Y:S02]  /*5a60*/  SYNCS.PHASECHK.TRANS64.TRYWAIT P0, [UR21+0x170], R3 ;  /* 0x00017003ff0075a7 */ /* 0x000f240008001115 */
[----:B----4-:R-:W-:Y:S05]  /*5a70*/  @!P0 BRA `(.L_x_105) ;  /* 0x0000005400cc8947 */ /* 0x010fea0003800000 */
.L_x_223:
[----:B---3--:R-:W-:-:S07]  /*5a80*/  MOV R0, UR21 ;  /* 0x0000001500007c02 */ /* 0x008fce0008000f00 */
.L_x_106:
[----:B---3--:R-:W-:-:S04]  /*5a90*/  SHF.L.U32 R3, R15, 0x1f, RZ ;  /* 0x0000001f0f037819 */ /* 0x008fc800000006ff */
[----:B------:R3:W4:Y:S03]  /*5aa0*/  SYNCS.PHASECHK.TRANS64.TRYWAIT P0, [R0+URZ+0x178], R3 ;  /* 0x00017803000075a7 */ /* 0x00072600080011ff */
[----:B----4-:R-:W-:Y:S05]  /*5ab0*/  @!P0 NANOSLEEP.SYNCS 0x989680 ;  /* 0x009896800000895d */ /* 0x010fea0003900000 */
[----:B------:R-:W4:Y:S02]  /*5ac0*/  @!P0 SYNCS.PHASECHK.TRANS64 P0, [R0+URZ+0x178], R3 ;  /* 0x00017803000085a7 */ /* 0x000f2400080010ff */
[----:B-12-4-:R-:W-:Y:S05]  /*5ad0*/  @P0 EXIT ;  /* 0x000000000000094d */ /* 0x016fea0003800000 */
[----:B------:R-:W-:Y:S05]  /*5ae0*/  BRA `(.L_x_106) ;  /* 0xfffffffc00e87947 */ /* 0x000fea000383ffff */
.L_x_91:
[----:B------:R-:W-:-:S06]  /*5af0*/  UISETP.GE.AND UP0, UPT, UR17, 0x4, UPT ;  /* 0x000000041100788c */ /* 0x000fcc000bf06270 */
[----:B------:R-:W-:-:S13]  /*5b00*/  PLOP3.LUT P0, PT, PT, PT, UP0, 0x80, 0x8 ;  /* 0x000000000008781c */ /* 0x000fda0003f0f008 */
[----:B-1----:R-:W-:Y:S05]  /*5b10*/  @!P0 EXIT ;  /* 0x000000000000894d */ /* 0x002fea0003800000 */
[----:B------:R-:W1:Y:S08]  /*5b20*/  S2UR UR4, SR_CgaCtaId ;  /* 0x00000000000479c3 */ /* 0x000e700000008800 */
[----:B------:R-:W-:Y:S01]  /*5b30*/  BAR.SYNC.DEFER_BLOCKING 0x6, 0xa0 ;  /* 0x0182800000007b1d */ /* 0x000fe20000010000 */
[C---:B------:R-:W-:Y:S01]  /*5b40*/  IMAD.SHL.U32 R7, R95.reuse, 0x40, RZ ;  /* 0x000000405f077824 */ /* 0x040fe200078e00ff */
[C---:B------:R-:W-:Y:S01]  /*5b50*/  LOP3.LUT R97, R95.reuse, 0x60, RZ, 0xc0, !PT ;  /* 0x000000605f617812 */ /* 0x040fe200078ec0ff */
[----:B------:R-:W-:-:S02]  /*5b60*/  IMAD.SHL.U32 R4, R95, 0x20, RZ ;  /* 0x000000205f047824 */ /* 0x000fc400078e00ff */
[----:B------:R-:W-:Y:S02]  /*5b70*/  HFMA2 R36, -RZ, RZ, 0, 0 ;  /* 0x00000000ff247431 */ /* 0x000fe400000001ff */
[----:B------:R-:W-:Y:S01]  /*5b80*/  IMAD.SHL.U32 R6, R95, 0x2, RZ ;  /* 0x000000025f067824 */ /* 0x000fe200078e00ff */
[----:B------:R-:W-:Y:S01]  /*5b90*/  UMOV UR44, 0x400 ;  /* 0x00000400002c7882 */ /* 0x000fe20000000000 */
[----:B------:R-:W2:Y:S01]  /*5ba0*/  LDC.64 R82, c[0x0][0x8b0] ;  /* 0x00022c00ff527b82 */ /* 0x000ea20000000a00 */
[----:B------:R-:W-:Y:S01]  /*5bb0*/  LOP3.LUT R5, R7, 0x180, RZ, 0xc0, !PT ;  /* 0x0000018007057812 */ /* 0x000fe200078ec0ff */
[----:B------:R-:W-:Y:S01]  /*5bc0*/  IMAD.U32 R37, R95, 0x10000, RZ ;  /* 0x000100005f257824 */ /* 0x000fe200078e00ff */
[----:B------:R-:W-:Y:S01]  /*5bd0*/  LOP3.LUT R4, R4, 0xc00, RZ, 0xc0, !PT ;  /* 0x00000c0004047812 */ /* 0x000fe200078ec0ff */
[----:B------:R-:W-:Y:S01]  /*5be0*/  IMAD.MOV.U32 R94, RZ, RZ, RZ ;  /* 0x000000ffff5e7224 */ /* 0x000fe200078e00ff */
[----:B------:R-:W-:Y:S01]  /*5bf0*/  LOP3.LUT R6, R5, 0x20, R6, 0xf8, !PT ;  /* 0x0000002005067812 */ /* 0x000fe200078ef806 */
[----:B------:R-:W-:Y:S01]  /*5c00*/  IMAD.SHL.U32 R5, R95, 0x8, RZ ;  /* 0x000000085f057824 */ /* 0x000fe200078e00ff */
[----:B------:R-:W-:Y:S01]  /*5c10*/  LOP3.LUT R4, R4, 0x40, R7, 0xf8, !PT ;  /* 0x0000004004047812 */ /* 0x000fe200078ef807 */
[----:B------:R-:W3:Y:S01]  /*5c20*/  LDC.64 R80, c[0x0][0x8a8] ;  /* 0x00022a00ff507b82 */ /* 0x000ee20000000a00 */
[----:B------:R-:W-:Y:S01]  /*5c30*/  LOP3.LUT R37, R37, 0x600000, RZ, 0xc0, !PT ;  /* 0x0060000025257812 */ /* 0x000fe200078ec0ff */
[----:B------:R-:W-:Y:S01]  /*5c40*/  IMAD.MOV.U32 R89, RZ, RZ, RZ ;  /* 0x000000ffff597224 */ /* 0x000fe200078e00ff */
[----:B------:R-:W-:-:S02]  /*5c50*/  LOP3.LUT R95, R95, 0x2, RZ, 0xc0, !PT ;  /* 0x000000025f5f7812 */ /* 0x000fc400078ec0ff */
[----:B------:R-:W-:Y:S02]  /*5c60*/  CS2R R92, SRZ ;  /* 0x00000000005c7805 */ /* 0x000fe4000001ff00 */
[----:B------:R-:W-:Y:S01]  /*5c70*/  LOP3.LUT R5, R6, 0x30, R5, 0x78, !PT ;  /* 0x0000003006057812 */ /* 0x000fe200078e7805 */
[----:B------:R-:W4:Y:S01]  /*5c80*/  LDCU UR57, c[0x0][0x370] ;  /* 0x00006e00ff3977ac */ /* 0x000f220008000800 */
[----:B------:R-:W-:Y:S01]  /*5c90*/  LOP3.LUT R4, R4, 0x200, R7, 0xf8, !PT ;  /* 0x0000020004047812 */ /* 0x000fe200078ef807 */
[----:B------:R-:W-:Y:S01]  /*5ca0*/  IMAD.MOV R90, RZ, RZ, -R95 ;  /* 0x000000ffff5a7224 */ /* 0x000fe200078e0a5f */
[----:B------:R-:W-:Y:S01]  /*5cb0*/  MOV R91, RZ ;  /* 0x000000ff005b7202 */ /* 0x000fe20000000f00 */
[----:B-1----:R-:W-:Y:S01]  /*5cc0*/  ULEA UR44, UR4, UR44, 0x18 ;  /* 0x0000002c042c7291 */ /* 0x002fe2000f8ec0ff */
[----:B------:R-:W-:Y:S01]  /*5cd0*/  LOP3.LUT R84, R4, R5, RZ, 0xfc, !PT ;  /* 0x0000000504547212 */ /* 0x000fe200078efcff */
[----:B------:R-:W1:Y:S02]  /*5ce0*/  LDCU.64 UR62, c[0x0][0x348] ;  /* 0x00006900ff3e77ac */ /* 0x000e640008000a00 */
[----:B------:R-:W-:-:S02]  /*5cf0*/  UIADD3 UR4, UPT, UPT, UR44, 0x4400, URZ ;  /* 0x000044002c047890 */ /* 0x000fc4000fffe0ff */
[----:B------:R-:W-:-:S03]  /*5d00*/  UIADD3 UR5, UPT, UPT, UR44, 0x400, URZ ;  /* 0x000004002c057890 */ /* 0x000fc6000fffe0ff */
[----:B------:R-:W4:Y:S01]  /*5d10*/  LDS R0, [UR44+0x240] ;  /* 0x0002402cff007984 */ /* 0x000f220008000800 */
[----:B------:R-:W1:Y:S01]  /*5d20*/  LDCU UR43, c[0x0][0xb0c] ;  /* 0x00016180ff2b77ac */ /* 0x000e620008000800 */
[----:B------:R-:W-:Y:S02]  /*5d30*/  IMAD.U32 R96, RZ, RZ, UR4 ;  /* 0x00000004ff607e24 */ /* 0x000fe4000f8e00ff */
[----:B------:R-:W-:Y:S01]  /*5d40*/  IMAD.U32 R98, RZ, RZ, UR5 ;  /* 0x00000005ff627e24 */ /* 0x000fe2000f8e00ff */
[----:B------:R-:W1:Y:S01]  /*5d50*/  LDCU UR39, c[0x0][0xb30] ;  /* 0x00016600ff2777ac */ /* 0x000e620008000800 */
[----:B------:R-:W1:Y:S01]  /*5d60*/  LDCU.64 UR46, c[0x0][0x888] ;  /* 0x00011100ff2e77ac */ /* 0x000e620008000a00 */
[----:B------:R-:W1:Y:S01]  /*5d70*/  LDCU.64 UR40, c[0x0][0xb28] ;  /* 0x00016500ff2877ac */ /* 0x000e620008000a00 */
[----:B------:R-:W1:Y:S01]  /*5d80*/  LDCU.64 UR60, c[0x0][0x890] ;  /* 0x00011200ff3c77ac */ /* 0x000e620008000a00 */
[----:B------:R-:W1:Y:S01]  /*5d90*/  LDCU.128 UR52, c[0x0][0xb10] ;  /* 0x00016200ff3477ac */ /* 0x000e620008000c00 */
[----:B------:R-:W1:Y:S02]  /*5da0*/  LDCU UR56, c[0x0][0x374] ;  /* 0x00006e80ff3877ac */ /* 0x000e640008000800 */
[----:B-1234-:R-:W-:-:S07]  /*5db0*/  IMAD.IADD R37, R0, 0x1, R37 ;  /* 0x0000000100257824 */ /* 0x01efce00078e0225 */
.L_x_148:
[C---:B------:R-:W-:Y:S02]  /*5dc0*/  LEA R3, R89.reuse, UR44, 0x3 ;  /* 0x0000002c59037c11 */ /* 0x040fe4000f8e18ff */
[----:B------:R-:W-:Y:S02]  /*5dd0*/  SHF.L.U32 R0, R92, 0x1f, RZ ;  /* 0x0000001f5c007819 */ /* 0x000fe400000006ff */
[----:B------:R-:W-:Y:S02]  /*5de0*/  LEA R5, R89, UR44, 0x4 ;  /* 0x0000002c59057c11 */ /* 0x000fe4000f8e20ff */
[----:B-1----:R-:W1:Y:S02]  /*5df0*/  SYNCS.PHASECHK.TRANS64.TRYWAIT P0, [R3+URZ+0x190], R0 ;  /* 0x00019000030075a7 */ /* 0x002e6400080011ff */
[----:B-1----:R-:W-:Y:S05]  /*5e00*/  @!P0 BRA `(.L_x_107) ;  /* 0x0000005400008947 */ /* 0x002fea0003800000 */
.L_x_224:
        /* <DEDUP_REMOVED lines=11> */
[----:B------:R-:W-:Y:S01]  /*5ec0*/  PLOP3.LUT P0, PT, PT, PT, UP1, 0x80, 0x8 ;  /* 0x000000000008781c */ /* 0x000fe20003f0f018 */
[----:B------:R-:W-:Y:S11]  /*5ed0*/  UP2UR UR45, UPR, URZ, 0x2 ;  /* 0x00000002ff2d7883 */ /* 0x000ff60008000000 */
[----:B------:R-:W-:Y:S01]  /*5ee0*/  @!UPT UIADD3 URZ, UPT, UPT, URZ, URZ, URZ ;  /* 0x000000fffffff290 */ /* 0x000fe2000fffe0ff */
[----:B-1----:R-:W-:Y:S02]  /*5ef0*/  @P0 SHF.R.U32.HI R0, RZ, 0x10, R5 ;  /* 0x00000010ff000819 */ /* 0x002fe40000011605 */
        /* <DEDUP_REMOVED lines=12> */
[----:B------:R-:W2:Y:S01]  /*5fc0*/  LDCU UR12, c[0x0][0xb20] ;  /* 0x00016400ff0c77ac */ /* 0x000ea20008000800 */
[----:B------:R-:W-:Y:S02]  /*5fd0*/  UIMAD.WIDE.U32 UR4, UR56, UR55, URZ ;  /* 0x00000037380472a5 */ /* 0x000fe4000f8e00ff */
[----:B------:R-:W-:Y:S02]  /*5fe0*/  UIMAD.WIDE.U32 UR6, UR57, UR52, URZ ;  /* 0x00000034390672a5 */ /* 0x000fe4000f8e00ff */
[----:B------:R-:W-:Y:S02]  /*5ff0*/  UISETP.NE.AND UP0, UPT, UR54, 0x1, UPT ;  /* 0x000000013600788c */ /* 0x000fe4000bf05270 */
[----:B------:R-:W-:Y:S02]  /*6000*/  UIMAD.WIDE.U32 UR8, UR37, UR55, URZ ;  /* 0x00000037250872a5 */ /* 0x000fe4000f8e00ff */
[----:B------:R-:W-:Y:S02]  /*6010*/  UIMAD.WIDE.U32 UR10, UR38, UR52, URZ ;  /* 0x00000034260a72a5 */ /* 0x000fe4000f8e00ff */
[----:B------:R-:W-:Y:S02]  /*6020*/  UISETP.NE.AND UP1, UPT, UR43, 0x1, UPT ;  /* 0x000000012b00788c */ /* 0x000fe4000bf25270 */
[----:B------:R-:W-:Y:S01]  /*6030*/  UISETP.NE.AND UP2, UPT, UR42, 0x1, UPT ;  /* 0x000000012a00788c */ /* 0x000fe2000bf45270 */
[----:B------:R-:W-:Y:S02]  /*6040*/  UMOV UR4, UR5 ;  /* 0x0000000500047c82 */ /* 0x000fe40008000000 */
[----:B--2---:R-:W-:Y:S03]  /*6050*/  USHF.R.U32.HI UR5, URZ, UR12, UR4 ;  /* 0x0000000cff057299 */ /* 0x004fe60008011604 */
[----:B------:R-:W-:Y:S02]  /*6060*/  UMOV UR4, UR7 ;  /* 0x0000000700047c82 */ /* 0x000fe40008000000 */
[----:B------:R-:W-:Y:S02]  /*6070*/  USHF.R.U32.HI UR7, URZ, UR53, UR4 ;  /* 0x00000035ff077299 */ /* 0x000fe40008011604 */
[----:B------:R-:W-:Y:S02]  /*6080*/  USEL UR4, UR56, UR5, !UP0 ;  /* 0x0000000538047287 */ /* 0x000fe4000c000000 */
[----:B------:R-:W-:Y:S01]  /*6090*/  USEL UR7, UR57, UR7, !UP1 ;  /* 0x0000000739077287 */ /* 0x000fe2000c800000 */
[----:B------:R-:W-:Y:S01]  /*60a0*/  UMOV UR5, UR9 ;  /* 0x0000000900057c82 */ /* 0x000fe20008000000 */
[----:B------:R-:W-:Y:S02]  /*60b0*/  UIMAD.WIDE.U32 UR8, UR4, UR40, URZ ;  /* 0x00000028040872a5 */ /* 0x000fe4000f8e00ff */
[----:B------:R-:W-:Y:S03]  /*60c0*/  USHF.R.U32.HI UR6, URZ, UR12, UR5 ;  /* 0x0000000cff067299 */ /* 0x000fe60008011605 */
[----:B------:R-:W-:Y:S01]  /*60d0*/  UMOV UR5, UR11 ;  /* 0x0000000b00057c82 */ /* 0x000fe20008000000 */
[----:B------:R-:W-:Y:S02]  /*60e0*/  UIMAD.WIDE.U32 UR10, UR7, UR40, URZ ;  /* 0x00000028070a72a5 */ /* 0x000fe4000f8e00ff */
[----:B------:R-:W-:Y:S02]  /*60f0*/  USHF.R.U32.HI UR12, URZ, UR53, UR5 ;  /* 0x00000035ff0c7299 */ /* 0x000fe40008011605 */
[----:B------:R-:W-:Y:S01]  /*6100*/  USEL UR6, UR37, UR6, !UP0 ;  /* 0x0000000625067287 */ /* 0x000fe2000c000000 */
[----:B------:R-:W-:Y:S02]  /*6110*/  UMOV UR5, UR9 ;  /* 0x0000000900057c82 */ /* 0x000fe40008000000 */
[----:B------:R-:W-:Y:S01]  /*6120*/  UMOV UR10, UR11 ;  /* 0x0000000b000a7c82 */ /* 0x000fe20008000000 */
[----:B------:R-:W-:Y:S02]  /*6130*/  @UP2 USHF.R.U32.HI UR4, URZ, UR41, UR5 ;  /* 0x00000029ff042299 */ /* 0x000fe40008011605 */
[----:B------:R-:W-:Y:S02]  /*6140*/  @UP2 USHF.R.U32.HI UR7, URZ, UR41, UR10 ;  /* 0x00000029ff072299 */ /* 0x000fe4000801160a */
[----:B------:R-:W-:Y:S02]  /*6150*/  UIMAD UR4, UR42, UR4, URZ ;  /* 0x000000042a0472a4 */ /* 0x000fe4000f8e02ff */
        /* <DEDUP_REMOVED lines=8> */
[----:B------:R-:W-:Y:S02]  /*61e0*/  USEL UR11, UR6, UR4, !UP2 ;  /* 0x00000004060b7287 */ /* 0x000fe4000d000000 */
[----:B------:R-:W-:Y:S02]  /*61f0*/  UIADD3 UR8, UPT, UPT, -UR5, URZ, URZ ;  /* 0x000000ff05087290 */ /* 0x000fe4000fffe1ff */
[----:B------:R-:W-:Y:S01]  /*6200*/  UIADD3 UR10, UPT, UPT, -UR11, URZ, URZ ;  /* 0x000000ff0b0a7290 */ /* 0x000fe2000fffe1ff */
[----:B------:R-:W-:Y:S01]  /*6210*/  @!UP0 UMOV UR4, UR9 ;  /* 0x0000000900048c82 */ /* 0x000fe20008000000 */
[----:B------:R-:W-:Y:S02]  /*6220*/  UIADD3 UR9, UPT, UPT, -UR6, URZ, URZ ;  /* 0x000000ff06097290 */ /* 0x000fe4000fffe1ff */
[----:B------:R-:W-:Y:S02]  /*6230*/  @!UP0 USHF.R.U32.HI UR4, URZ, UR41, UR4 ;  /* 0x00000029ff048299 */ /* 0x000fe40008011604 */
[----:B------:R-:W-:Y:S02]  /*6240*/  UIMAD UR10, UR42, UR10, UR6 ;  /* 0x0000000a2a0a72a4 */ /* 0x000fe4000f8e0206 */
[----:B------:R-:W-:Y:S04]  /*6250*/  @!UP0 USEL UR4, UR5, UR4, !UP2 ;  /* 0x0000000405048287 */ /* 0x000fe8000d000000 */
[----:B------:R-:W-:Y:S02]  /*6260*/  @!UP0 UIMAD UR10, UR7, UR10, UR4 ;  /* 0x0000000a070a82a4 */ /* 0x000fe4000f8e0204 */
[----:B------:R-:W-:Y:S02]  /*6270*/  @!UP0 UIADD3 UR11, UPT, UPT, UR11, -UR4, URZ ;  /* 0x800000040b0b8290 */ /* 0x000fe4000fffe0ff */
[----:B------:R-:W-:Y:S02]  /*6280*/  UIMAD UR7, UR43, UR8, UR38 ;  /* 0x000000082b0772a4 */ /* 0x000fe4000f8e0226 */
[----:B------:R-:W-:Y:S02]  /*6290*/  @!UP0 UIMAD UR6, UR11, UR42, UR5 ;  /* 0x0000002a0b0682a4 */ /* 0x000fe4000f8e0205 */
[----:B------:R-:W-:Y:S01]  /*62a0*/  UIMAD UR4, UR54, UR9, UR37 ;  /* 0x00000009360472a4 */ /* 0x000fe2000f8e0225 */
[----:B------:R-:W-:Y:S02]  /*62b0*/  @!UP0 UMOV UR5, UR10 ;  /* 0x0000000a00058c82 */ /* 0x000fe40008000000 */
[----:B------:R-:W-:Y:S02]  /*62c0*/  UIMAD UR38, UR5, UR43, UR7 ;  /* 0x0000002b052672a4 */ /* 0x000fe4000f8e0207 */
[----:B------:R-:W-:Y:S11]  /*62d0*/  UIMAD UR37, UR6, UR54, UR4 ;  /* 0x00000036062572a4 */ /* 0x000ff6000f8e0204 */
[----:B------:R-:W-:Y:S01]  /*62e0*/  @!UPT UIADD3 URZ, UPT, UPT, URZ, URZ, URZ ;  /* 0x000000fffffff290 */ /* 0x000fe2000fffe0ff */
.L_x_108:
[----:B------:R-:W-:Y:S01]  /*62f0*/  UISETP.NE.AND UP0, UPT, UR39, 0x1, UPT ;  /* 0x000000012700788c */ /* 0x000fe2000bf05270 */
[----:B------:R-:W-:Y:S01]  /*6300*/  IADD3 R89, PT, PT, R89, 0x1, RZ ;  /* 0x0000000159597810 */ /* 0x000fe20007ffe0ff */
[----:B------:R-:W-:Y:S02]  /*6310*/  UIADD3 UR11, UPT, UPT, UR44, 0x400, URZ ;  /* 0x000004002c0b7890 */ /* 0x000fe4000fffe0ff */
[----:B------:R-:W-:Y:S02]  /*6320*/  USHF.L.U32 UR50, UR16, 0x6, URZ ;  /* 0x0000000610327899 */ /* 0x000fe400080006ff */
[----:B------:R-:W-:Y:S05]  /*6330*/  USHF.L.U32 UR49, UR20, 0x8, URZ ;  /* 0x0000000814317899 */ /* 0x000fea00080006ff */
[----:B------:R-:W2:Y:S01]  /*6340*/  @!UP0 LDCU.128 UR12, c[0x0][0xb10] ;  /* 0x00016200ff0c87ac */ /* 0x000ea20008000c00 */
[----:B------:R-:W3:Y:S01]  /*6350*/  @!UP0 LDCU UR5, c[0x0][0xb0c] ;  /* 0x00016180ff0587ac */ /* 0x000ee20008000800 */
[----:B------:R-:W4:Y:S01]  /*6360*/  @!UP0 LDCU UR10, c[0x0][0xb20] ;  /* 0x00016400ff0a87ac */ /* 0x000f220008000800 */
[----:B--2---:R-:W-:Y:S02]  /*6370*/  UIMAD.WIDE.U32 UR8, UR38, UR12, URZ ;  /* 0x0000000c260872a5 */ /* 0x004fe4000f8e00ff */
[----:B------:R-:W-:Y:S02]  /*6380*/  UIMAD.WIDE.U32 UR6, UR37, UR15, URZ ;  /* 0x0000000f250672a5 */ /* 0x000fe4000f8e00ff */
[----:B------:R-:W-:Y:S03]  /*6390*/  @!UP0 UISETP.NE.AND UP1, UPT, UR14, 0x1, UPT ;  /* 0x000000010e00888c */ /* 0x000fe6000bf25270 */
[----:B------:R-:W-:Y:S01]  /*63a0*/  @!UP0 UMOV UR4, UR9 ;  /* 0x0000000900048c82 */ /* 0x000fe20008000000 */
[----:B---3--:R-:W-:Y:S02]  /*63b0*/  @!UP0 UISETP.NE.AND UP2, UPT, UR5, 0x1, UPT ;  /* 0x000000010500888c */ /* 0x008fe4000bf45270 */
[----:B------:R-:W-:Y:S01]  /*63c0*/  @!UP0 USHF.R.U32.HI UR4, URZ, UR13, UR4 ;  /* 0x0000000dff048299 */ /* 0x000fe20008011604 */
[----:B------:R-:W-:Y:S02]  /*63d0*/  @!UP0 UMOV UR6, UR7 ;  /* 0x0000000700068c82 */ /* 0x000fe40008000000 */
[----:B----4-:R-:W-:Y:S02]  /*63e0*/  @!UP0 USHF.R.U32.HI UR6, URZ, UR10, UR6 ;  /* 0x0000000aff068299 */ /* 0x010fe40008011606 */
[----:B------:R-:W-:Y:S02]  /*63f0*/  @!UP0 USEL UR7, UR38, UR4, !UP2 ;  /* 0x0000000426078287 */ /* 0x000fe4000d000000 */
[----:B------:R-:W-:Y:S04]  /*6400*/  @!UP0 USEL UR6, UR37, UR6, !UP1 ;  /* 0x0000000625068287 */ /* 0x000fe8000c800000 */
[----:B------:R-:W-:Y:S02]  /*6410*/  @!UP0 UIADD3 UR4, UPT, UPT, -UR7, UR6, URZ ;  /* 0x0000000607048290 */ /* 0x000fe4000fffe1ff */
[----:B------:R-:W-:Y:S02]  /*6420*/  @!UP0 UIADD3 UR6, UPT, UPT, UR7, -UR6, URZ ;  /* 0x8000000607068290 */ /* 0x000fe4000fffe0ff */
[----:B------:R-:W-:Y:S02]  /*6430*/  @!UP0 UIMAD UR38, UR4, UR5, UR38 ;  /* 0x00000005042682a4 */ /* 0x000fe4000f8e0226 */
[----:B------:R-:W-:Y:S02]  /*6440*/  @!UP0 UIMAD UR37, UR6, UR14, UR37 ;  /* 0x0000000e062582a4 */ /* 0x000fe4000f8e0225 */
[----:B------:R-:W-:Y:S09]  /*6450*/  ULOP3.LUT UP0, URZ, UR11, 0x1b0, URZ, 0xc0, !UPT ;  /* 0x000001b00bff7892 */ /* 0x000ff2000f80c0ff */
[----:B------:R-:W-:Y:S05]  /*6460*/  BRA.U !UP0, `(.L_x_109) ;  /* 0x0000000108407547 */ /* 0x000fea000b800000 */
[----:B------:R-:W2:Y:S01]  /*6470*/  LDCU.64 UR8, c[0x4][0x88] ;  /* 0x01001100ff0877ac */ /* 0x000ea20008000a00 */
[----:B------:R-:W-:Y:S01]  /*6480*/  MOV R3, 0x0 ;  /* 0x0000000000037802 */ /* 0x000fe20000000f00 */
[----:B------:R-:W-:Y:S02]  /*6490*/  HFMA2 R12, -RZ, RZ, 0, 5.9604644775390625e-08 ;  /* 0x00000001ff0c7431 */ /* 0x000fe400000001ff */
[----:B------:R-:W-:Y:S02]  /*64a0*/  IMAD.MOV.U32 R8, RZ, RZ, 0x70 ;  /* 0x00000070ff087424 */ /* 0x000fe400078e00ff */
[----:B------:R-:W-:Y:S01]  /*64b0*/  IMAD.MOV.U32 R13, RZ, RZ, RZ ;  /* 0x000000ffff0d7224 */ /* 0x000fe200078e00ff */
[----:B------:R-:W3:Y:S01]  /*64c0*/  LDCU.64 UR6, c[0x4][0x90] ;  /* 0x01001200ff0677ac */ /* 0x000ee20008000a00 */
[----:B------:R-:W4:Y:S01]  /*64d0*/  LDC.64 R2, c[0x4][R3] ;  /* 0x0100000003027b82 */ /* 0x000f220000000a00 */
[----:B------:R-:W1:Y:S01]  /*64e0*/  LDCU.64 UR4, c[0x4][0x8] ;  /* 0x01000100ff0477ac */ /* 0x000e620008000a00 */
[----:B--2---:R-:W-:Y:S01]  /*64f0*/  MOV R5, UR9 ;  /* 0x0000000900057c02 */ /* 0x004fe20008000f00 */
[----:B------:R-:W-:Y:S01]  /*6500*/  IMAD.U32 R4, RZ, RZ, UR8 ;  /* 0x00000008ff047e24 */ /* 0x000fe2000f8e00ff */
[----:B---3--:R-:W-:Y:S01]  /*6510*/  MOV R7, UR7 ;  /* 0x0000000700077c02 */ /* 0x008fe20008000f00 */
[----:B------:R-:W-:Y:S01]  /*6520*/  IMAD.U32 R6, RZ, RZ, UR6 ;  /* 0x00000006ff067e24 */ /* 0x000fe2000f8e00ff */
[----:B-1----:R-:W-:Y:S01]  /*6530*/  MOV R11, UR5 ;  /* 0x00000005000b7c02 */ /* 0x002fe20008000f00 */
[----:B------:R-:W-:Y:S02]  /*6540*/  IMAD.U32 R10, RZ, RZ, UR4 ;  /* 0x00000004ff0a7e24 */ /* 0x000fe4000f8e00ff */
[----:B------:R-:W-:Y:S07]  /*6550*/  LEPC R20, `(.L_x_109) ;  /* 0x000000001014794e */ /* 0x000fee0000000000 */
[----:B----45:R-:W-:Y:S05]  /*6560*/  CALL.ABS.NOINC R2 ;  /* 0x0000000002007343 */ /* 0x030fea0003c00000 */
.L_x_109:
[----:B------:R-:W-:Y:S01]  /*6570*/  LOP3.LUT P0, RZ, R96, 0x1b0, RZ, 0xc0, !PT ;  /* 0x000001b060ff7812 */ /* 0x000fe2000780c0ff */
[----:B------:R-:W-:Y:S11]  /*6580*/  BSSY.RECONVERGENT B6, `(.L_x_110) ;  /* 0x0000013000067945 */ /* 0x000ff60003800200 */
[----:B------:R-:W-:Y:S01]  /*6590*/  @!UPT UIADD3 URZ, UPT, UPT, URZ, URZ, URZ ;  /* 0x000000fffffff290 */ /* 0x000fe2000fffe0ff */
[----:B------:R-:W-:Y:S05]  /*65a0*/  @!P0 BRA `(.L_x_111) ;  /* 0x0000000000408947 */ /* 0x000fea0003800000 */
        /* <DEDUP_REMOVED lines=16> */
.L_x_111:
[----:B------:R-:W-:Y:S05]  /*66b0*/  BSYNC.RECONVERGENT B6 ;  /* 0x0000000000067941 */ /* 0x000fea0003800200 */
.L_x_110:
[----:B------:R-:W-:Y:S01]  /*66c0*/  R2UR UR4, R88 ;  /* 0x00000000580472ca */ /* 0x000fe200000e0000 */
[----:B------:R-:W-:Y:S01]  /*66d0*/  UISETP.NE.U32.AND UP0, UPT, UR60, URZ, UPT ;  /* 0x000000ff3c00728c */ /* 0x000fe2000bf05070 */
[----:B------:R-:W-:Y:S02]  /*66e0*/  ISETP.NE.U32.AND P4, PT, R82, RZ, PT ;  /* 0x000000ff5200720c */ /* 0x000fe40003f85070 */
[----:B------:R-:W-:Y:S01]  /*66f0*/  ISETP.NE.U32.AND P2, PT, RZ, UR46, PT ;  /* 0x0000002eff007c0c */ /* 0x000fe2000bf45070 */
[----:B------:R-:W-:Y:S01]  /*6700*/  UISETP.NE.AND.EX UP1, UPT, UR61, URZ, UPT, UP0 ;  /* 0x000000ff3d00728c */ /* 0x000fe2000bf25300 */
[----:B------:R-:W-:Y:S01]  /*6710*/  ISETP.NE.AND.EX P4, PT, R83, RZ, PT, P4 ;  /* 0x000000ff5300720c */ /* 0x000fe20003f85340 */
[----:B------:R-:W-:Y:S01]  /*6720*/  UPLOP3.LUT UP0, UPT, UPT, UPT, UPT, 0x40, 0x4 ;  /* 0x000000000004789c */ /* 0x000fe20003f0e870 */
[----:B------:R-:W-:Y:S05]  /*6730*/  ISETP.NE.AND.EX P2, PT, RZ, UR47, PT, P2 ;  /* 0x0000002fff007c0c */ /* 0x000fea000bf45320 */
[----:B------:R-:W-:Y:S06]  /*6740*/  UISETP.NE.AND UP2, UPT, UR4, URZ, UPT ;  /* 0x000000ff0400728c */ /* 0x000fec000bf45270 */
[----:B------:R-:W-:Y:S05]  /*6750*/  PLOP3.LUT P1, PT, PT, PT, UP2, 0x80, 0x8 ;  /* 0x000000000008781c */ /* 0x000fea0003f2f028 */
[----:B------:R-:W-:Y:S06]  /*6760*/  @UP2 UPLOP3.LUT UP0, UPT, UPT, UPT, UP1, 0x80, 0x8 ;  /* 0x000000000008289c */ /* 0x000fec0003f0f010 */
[----:B------:R-:W-:Y:S01]  /*6770*/  PLOP3.LUT P0, PT, PT, PT, UP0, 0x80, 0x8 ;  /* 0x000000000008781c */ /* 0x000fe20003f0f008 */
[----:B------:R-:W-:Y:S01]  /*6780*/  @!UPT UIADD3 URZ, UPT, UPT, URZ, URZ, URZ ;  /* 0x000000fffffff290 */ /* 0x000fe2000fffe0ff */
[----:B------:R-:W-:Y:S11]  /*6790*/  BRA.U !UP1, `(.L_x_112) ;  /* 0x00000001093c7547 */ /* 0x000ff6000b800000 */
[----:B------:R-:W-:Y:S01]  /*67a0*/  UISETP.NE.U32.AND UP0, UPT, UR46, URZ, UPT ;  /* 0x000000ff2e00728c */ /* 0x000fe2000bf05070 */
[----:B-1----:R-:W-:Y:S01]  /*67b0*/  HFMA2 R0, -RZ, RZ, 0, 5.9604644775390625e-08 ;  /* 0x00000001ff007431 */ /* 0x002fe200000001ff */
[----:B------:R-:W1:Y:S01]  /*67c0*/  LDCU.64 UR8, c[0x0][0x358] ;  /* 0x00006b00ff0877ac */ /* 0x000e620008000a00 */
[----:B------:R-:W-:Y:S01]  /*67d0*/  IMAD.MOV.U32 R85, RZ, RZ, 0x1 ;  /* 0x00000001ff557424 */ /* 0x000fe200078e00ff */
[----:B------:R-:W-:Y:S06]  /*67e0*/  UISETP.NE.AND.EX UP0, UPT, UR47, URZ, UPT, UP0 ;  /* 0x000000ff2f00728c */ /* 0x000fec000bf05300 */
[----:B------:R-:W-:Y:S05]  /*67f0*/  PLOP3.LUT P3, PT, PT, PT, UP0, 0x80, 0x8 ;  /* 0x000000000008781c */ /* 0x000fea0003f6f008 */
[----:B------:R-:W2:Y:S01]  /*6800*/  @UP0 LDCU.64 UR4, c[0x0][0x888] ;  /* 0x00011100ff0407ac */ /* 0x000ea20008000a00 */
[----:B------:R-:W-:Y:S07]  /*6810*/  @UP0 UIMAD UR6, UR36, UR60, URZ ;  /* 0x0000003c240602a4 */ /* 0x000fee000f8e02ff */
[----:B------:R-:W-:Y:S01]  /*6820*/  @!P3 PRMT R85, R0, 0x7610, R85 ;  /* 0x000076100055b816 */ /* 0x000fe20000000055 */
[----:B--2---:R-:W-:Y:S06]  /*6830*/  @UP0 UIMAD.WIDE UR4, UR6, 0x4, UR4 ;  /* 0x00000004060408a5 */ /* 0x004fec000f8e0204 */
[----:B------:R-:W-:Y:S01]  /*6840*/  IMAD.U32 R2, RZ, RZ, UR4 ;  /* 0x00000004ff027e24 */ /* 0x000fe2000f8e00ff */
[----:B------:R-:W-:Y:S04]  /*6850*/  MOV R3, UR5 ;  /* 0x0000000500037c02 */ /* 0x000fe80008000f00 */
[----:B------:R-:W2:Y:S01]  /*6860*/  @!UP0 LDCU UR4, c[0x0][0x880] ;  /* 0x00011000ff0487ac */ /* 0x000ea20008000800 */
[----:B-1---5:R3:W5:Y:S02]  /*6870*/  @P3 LDG.E R41, desc[UR8][R2.64] ;  /* 0x0000000802293981 */ /* 0x022764000c1e1900 */
[----:B--23--:R-:W-:Y:S02]  /*6880*/  @!P3 IMAD.U32 R41, RZ, RZ, UR4 ;  /* 0x00000004ff29be24 */ /* 0x00cfe4000f8e00ff */
.L_x_112:
[----:B------:R-:W-:Y:S05]  /*6890*/  @!P4 BRA `(.L_x_113) ;  /* 0x000000000024c947 */ /* 0x000fea0003800000 */
[----:B------:R-:W-:Y:S01]  /*68a0*/  ISETP.NE.U32.AND P3, PT, R80, RZ, PT ;  /* 0x000000ff5000720c */ /* 0x000fe20003f65070 */
[----:B------:R-:W2:Y:S03]  /*68b0*/  LDCU.64 UR4, c[0x0][0x358] ;  /* 0x00006b00ff0477ac */ /* 0x000ea60008000a00 */
[----:B------:R-:W-:Y:S11]  /*68c0*/  ISETP.NE.AND.EX P3, PT, R81, RZ, PT, P3 ;  /* 0x000000ff5100720c */ /* 0x000ff60003f65330 */
[----:B------:R-:W-:Y:S02]  /*68d0*/  @!UPT UIADD3 URZ, UPT, UPT, URZ, URZ, URZ ;  /* 0x000000fffffff290 */ /* 0x000fe4000fffe0ff */
[----:B------:R-:W3:Y:S01]  /*68e0*/  @P3 LDC.64 R2, c[0x0][0x8a8] ;  /* 0x00022a00ff023b82 */ /* 0x000ee20000000a00 */
[----:B-1----:R-:W-:Y:S04]  /*68f0*/  @P3 IMAD R0, R82, UR36, RZ ;  /* 0x0000002452003c24 */ /* 0x002fe8000f8e02ff */
[----:B---3--:R-:W-:Y:S05]  /*6900*/  @P3 IMAD.WIDE R2, R0, 0x4, R2 ;  /* 0x0000000400023825 */ /* 0x008fea00078e0202 */
[----:B--2--5:R2:W5:Y:S02]  /*6910*/  @P3 LDG.E R38, desc[UR4][R2.64] ;  /* 0x0000000402263981 */ /* 0x024564000c1e1900 */
[----:B--2---:R-:W3:Y:S02]  /*6920*/  @!P3 LDC R38, c[0x0][0x8a0] ;  /* 0x00022800ff26bb82 */ /* 0x004ee40000000800 */
.L_x_113:
[----:B-----5:R-:W-:Y:S01]  /*6930*/  FSETP.NEU.AND P4, PT, R41, RZ, PT ;  /* 0x000000ff2900720b */ /* 0x020fe20003f8d000 */
[----:B------:R-:W-:Y:S01]  /*6940*/  BSSY B1, `(.L_x_114) ;  /* 0x0000042000017945 */ /* 0x000fe20003800000 */
[----:B------:R-:W-:Y:S01]  /*6950*/  SEL R6, RZ, 0xffffffff, P2 ;  /* 0xffffffffff067807 */ /* 0x000fe20001000000 */
[----:B------:R-:W-:Y:S01]  /*6960*/  IMAD.MOV.U32 R100, RZ, RZ, 0x1 ;  /* 0x00000001ff647424 */ /* 0x000fe200078e00ff */
[----:B------:R-:W-:Y:S02]  /*6970*/  LOP3.LUT P3, RZ, R85, 0xff, RZ, 0xc0, !PT ;  /* 0x000000ff55ff7812 */ /* 0x000fe4000786c0ff */
[----:B------:R-:W-:Y:S02]  /*6980*/  CS2R R78, SRZ ;  /* 0x00000000004e7805 */ /* 0x000fe4000001ff00 */
[----:B------:R-:W-:Y:S02]  /*6990*/  @P1 SEL R3, RZ, 0xffffffff, P4 ;  /* 0xffffffffff031807 */ /* 0x000fe40002000000 */
[----:B------:R-:W-:Y:S02]  /*69a0*/  CS2R R76, SRZ ;  /* 0x00000000004c7805 */ /* 0x000fe4000001ff00 */
[----:B------:R-:W-:Y:S02]  /*69b0*/  LEA R2, R93, UR44, 0x3 ;  /* 0x0000002c5d027c11 */ /* 0x000fe4000f8e18ff */
[----:B------:R-:W-:Y:S02]  /*69c0*/  CS2R R74, SRZ ;  /* 0x00000000004a7805 */ /* 0x000fe4000001ff00 */
[----:B------:R-:W-:Y:S02]  /*69d0*/  @P0 SEL R3, R6, R3, !P3 ;  /* 0x0000000306030207 */ /* 0x000fe40005800000 */
[----:B------:R-:W-:Y:S02]  /*69e0*/  CS2R R72, SRZ ;  /* 0x0000000000487805 */ /* 0x000fe4000001ff00 */
[----:B------:R-:W-:Y:S02]  /*69f0*/  LEA R71, R36, UR44, 0x3 ;  /* 0x0000002c24477c11 */ /* 0x000fe4000f8e18ff */
[----:B------:R-:W-:Y:S02]  /*6a00*/  @P1 LOP3.LUT R3, R3, 0x1, RZ, 0xc0, !PT ;  /* 0x0000000103031812 */ /* 0x000fe400078ec0ff */
[----:B------:R-:W-:Y:S02]  /*6a10*/  SHF.L.U32 R4, R94, 0x1f, RZ ;  /* 0x0000001f5e047819 */ /* 0x000fe400000006ff */
[----:B------:R-:W-:Y:S02]  /*6a20*/  ISETP.NE.U32.OR P6, PT, R3, 0x1, !P1 ;  /* 0x000000010300780c */ /* 0x000fe40004fc5470 */
[----:B------:R-:W-:Y:S02]  /*6a30*/  PLOP3.LUT P2, PT, PT, PT, UP1, 0x80, 0x8 ;  /* 0x000000000008781c */ /* 0x000fe40003f4f018 */
[----:B------:R-:W-:Y:S02]  /*6a40*/  LEA.HI R39, R36, R36, RZ, 0x1 ;  /* 0x0000002424277211 */ /* 0x000fe400078f08ff */
[----:B------:R-:W-:Y:S02]  /*6a50*/  SEL R3, RZ, 0xffffffff, P4 ;  /* 0xffffffffff037807 */ /* 0x000fe40002000000 */
[----:B------:R-:W-:Y:S01]  /*6a60*/  P2R R102, PR, RZ, 0x40 ;  /* 0x00000040ff667803 */ /* 0x000fe20000000000 */
[C---:B-1----:R-:W-:Y:S01]  /*6a70*/  IMAD.SHL.U32 R0, R39.reuse, 0x80, RZ ;  /* 0x0000008027007824 */ /* 0x042fe200078e00ff */
[----:B------:R-:W-:Y:S03]  /*6a80*/  LOP3.LUT R39, R39, 0xffe, RZ, 0xc0, !PT ;  /* 0x00000ffe27277812 */ /* 0x000fe600078ec0ff */
[----:B------:R-:W-:Y:S02]  /*6a90*/  @P6 SHF.L.U32 R5, R91, 0x1f, RZ ;  /* 0x0000001f5b056819 */ /* 0x000fe400000006ff */
[----:B------:R-:W-:Y:S01]  /*6aa0*/  @P2 SEL R3, R6, R3, !P3 ;  /* 0x0000000306032207 */ /* 0x000fe20005800000 */
[----:B------:R-:W-:Y:S01]  /*6ab0*/  IMAD.IADD R39, R36, 0x1, -R39 ;  /* 0x0000000124277824 */ /* 0x000fe200078e0a27 */
[----:B------:R-:W1:Y:S01]  /*6ac0*/  @P6 SYNCS.PHASECHK.TRANS64.TRYWAIT P1, [R2+URZ+0x140], R5 ;  /* 0x00014005020065a7 */ /* 0x000e6200080211ff */
[----:B------:R-:W-:Y:S02]  /*6ad0*/  LOP3.LUT R0, R0, 0xffffff00, RZ, 0xc0, !PT ;  /* 0xffffff0000007812 */ /* 0x000fe400078ec0ff */
[----:B------:R-:W-:Y:S03]  /*6ae0*/  LOP3.LUT R3, R3, 0x1, RZ, 0xc0, !PT ;  /* 0x0000000103037812 */ /* 0x000fe600078ec0ff */
[----:B------:R-:W-:Y:S01]  /*6af0*/  IMAD.IADD R0, R37, 0x1, R0 ;  /* 0x0000000125007824 */ /* 0x000fe200078e0200 */
[----:B------:R-:W-:Y:S03]  /*6b00*/  ISETP.NE.U32.AND P5, PT, R3, 0x1, PT ;  /* 0x000000010300780c */ /* 0x000fe60003fa5070 */
[----:B------:R-:W-:Y:S01]  /*6b10*/  IMAD R39, R39, 0x100000, R0 ;  /* 0x0010000027277824 */ /* 0x000fe200078e0200 */
[----:B------:R-:W-:Y:S01]  /*6b20*/  P2R R101, PR, RZ, 0x20 ;  /* 0x00000020ff657803 */ /* 0x000fe20000000000 */
[----:B------:R2:W4:Y:S01]  /*6b30*/  SYNCS.PHASECHK.TRANS64.TRYWAIT P0, [R71+URZ+0x1b0], R4 ;  /* 0x0001b004470075a7 */ /* 0x00052200080011ff */
[----:B-1----:R-:W-:Y:S01]  /*6b40*/  @P6 SEL R100, RZ, 0x1, !P1 ;  /* 0x00000001ff646807 */ /* 0x002fe20004800000 */
[----:B--2---:R-:W-:Y:S06]  /*6b50*/  @!P6 BRA `(.L_x_115) ;  /* 0x000000000080e947 */ /* 0x004fec0003800000 */
[----:B------:R-:W-:Y:S01]  /*6b60*/  @P5 IMAD R6, R93, 0x1000, R84 ;  /* 0x000010005d065824 */ /* 0x000fe200078e0254 */
[----:B------:R-:W1:Y:S01]  /*6b70*/  S2R R0, SR_CgaCtaId ;  /* 0x0000000000007919 */ /* 0x000e620000008800 */
[----:B------:R-:W-:Y:S01]  /*6b80*/  ISETP.NE.AND P1, PT, R100, RZ, PT ;  /* 0x000000ff6400720c */ /* 0x000fe20003f25270 */
[----:B------:R-:W-:Y:S01]  /*6b90*/  BSSY B0, `(.L_x_116) ;  /* 0x000000b000007945 */ /* 0x000fe20003800000 */
[----:B------:R-:W-:Y:S01]  /*6ba0*/  @P5 VIADD R5, R6, UR44 ;  /* 0x0000002c06055c36 */ /* 0x000fe20008000000 */
[----:B------:R-:W-:Y:S02]  /*6bb0*/  CS2R R74, SRZ ;  /* 0x00000000004a7805 */ /* 0x000fe4000001ff00 */
[----:B------:R-:W-:Y:S02]  /*6bc0*/  CS2R R72, SRZ ;  /* 0x0000000000487805 */ /* 0x000fe4000001ff00 */
[----:B------:R-:W-:Y:S01]  /*6bd0*/  CS2R R78, SRZ ;  /* 0x00000000004e7805 */ /* 0x000fe2000001ff00 */
[----:B------:R-:W-:Y:S01]  /*6be0*/  @P5 IMAD R5, R95, -0x10, R5 ;  /* 0xfffffff05f055824 */ /* 0x000fe200078e0205 */
[----:B------:R-:W-:Y:S04]  /*6bf0*/  CS2R R76, SRZ ;  /* 0x00000000004c7805 */ /* 0x000fe8000001ff00 */
[----:B------:R-:W-:Y:S05]  /*6c00*/  @P1 BRA `(.L_x_117) ;  /* 0x00000000000c1947 */ /* 0x000fea0003800000 */
[----:B------:R-:W-:Y:S04]  /*6c10*/  SHF.L.U32 R3, R91, 0x1f, RZ ;  /* 0x0000001f5b037819 */ /* 0x000fe800000006ff */
[----:B------:R-:W2:Y:S02]  /*6c20*/  SYNCS.PHASECHK.TRANS64.TRYWAIT P1, [R2+URZ+0x140], R3 ;  /* 0x00014003020075a7 */ /* 0x000ea400080211ff */
[----:B--2---:R-:W-:Y:S05]  /*6c30*/  @!P1 BRA `(.L_x_118) ;  /* 0x0000004400889947 */ /* 0x004fea0003800000 */
.L_x_117:
[----:B------:R-:W-:Y:S05]  /*6c40*/  BSYNC B0 ;  /* 0x0000000000007941 */ /* 0x000fea0003800000 */
.L_x_116:
[----:B------:R-:W-:Y:S01]  /*6c50*/  ISETP.NE.AND P1, PT, R101, RZ, PT ;  /* 0x000000ff6500720c */ /* 0x000fe20003f25270 */
[----:B--2---:R-:W-:Y:S02]  /*6c60*/  VIADD R3, R2, 0x160 ;  /* 0x0000016002037836 */ /* 0x004fe40000000000 */
[----:B------:R-:W-:Y:S03]  /*6c70*/  VIADD R93, R93, 0x1 ;  /* 0x000000015d5d7836 */ /* 0x000fe60000000000 */
[----:B-1----:R-:W-:Y:S07]  /*6c80*/  PRMT R0, R0, 0x654, R3 ;  /* 0x0000065400007816 */ /* 0x002fee0000000003 */
[----:B------:R1:W2:Y:S04]  /*6c90*/  @P1 LDS.128 R72, [R6+UR44+0x400] ;  /* 0x0004002c06481984 */ /* 0x0002a80008000c00 */
[----:B------:R1:W1:Y:S01]  /*6ca0*/  @P1 LDS.128 R76, [R5+0x410] ;  /* 0x00041000054c1984 */ /* 0x0002620000000c00 */
[C---:B------:R-:W-:Y:S01]  /*6cb0*/  ISETP.NE.AND P1, PT, R93.reuse, 0x4, PT ;  /* 0x000000045d00780c */ /* 0x040fe20003f25270 */
[----:B------:R-:W-:Y:S01]  /*6cc0*/  @!PT LDS RZ, [RZ] ;  /* 0x00000000fffff984 */ /* 0x000fe20000000800 */
[----:B------:R-:W-:Y:S01]  /*6cd0*/  @!PT LDS RZ, [RZ] ;  /* 0x00000000fffff984 */ /* 0x000fe20000000800 */
[----:B------:R-:W-:Y:S01]  /*6ce0*/  @!PT LDS RZ, [RZ] ;  /* 0x00000000fffff984 */ /* 0x000fe20000000800 */
[----:B------:R-:W-:Y:S01]  /*6cf0*/  @!PT LDS RZ, [RZ] ;  /* 0x00000000fffff984 */ /* 0x000fe20000000800 */
[----:B------:R5:W-:Y:S06]  /*6d00*/  MEMBAR.ALL.CTA ;  /* 0x0000000000007992 */ /* 0x000bec0000008000 */
[----:B-----5:R-:W5:Y:S01]  /*6d10*/  FENCE.VIEW.ASYNC.S ;  /* 0x00000000000073c6 */ /* 0x020f620000000000 */
[----:B------:R-:W-:Y:S01]  /*6d20*/  SEL R93, R93, RZ, P1 ;  /* 0x000000ff5d5d7207 */ /* 0x000fe20000800000 */
[----:B-----5:R5:W-:Y:S02]  /*6d30*/  SYNCS.ARRIVE.TRANS64.RED.A1T0 RZ, [R0+URZ], RZ ;  /* 0x000000ff00ff79a7 */ /* 0x020be400081004ff */
[----:B-----5:R-:W-:Y:S04]  /*6d40*/  SEL R0, RZ, 0x1, P1 ;  /* 0x00000001ff007807 */ /* 0x020fe80000800000 */
[----:B--2---:R-:W-:Y:S02]  /*6d50*/  LOP3.LUT R91, R91, R0, RZ, 0x3c, !PT ;  /* 0x000000005b5b7212 */ /* 0x004fe400078e3cff */
.L_x_115:
[----:B------:R-:W-:Y:S05]  /*6d60*/  BSYNC B1 ;  /* 0x0000000000017941 */ /* 0x000fea0003800000 */
.L_x_114:
[----:B------:R-:W-:Y:S04]  /*6d70*/  SHF.R.U32.HI R3, RZ, 0x15, R39 ;  /* 0x00000015ff037819 */ /* 0x000fe80000011627 */
[----:B------:R-:W-:Y:S01]  /*6d80*/  LOP3.LUT P1, RZ, R3, 0x3, R86, 0x48, !PT ;  /* 0x0000000303ff7812 */ /* 0x000fe20007824856 */
[----:B------:R-:W-:Y:S01]  /*6d90*/  @!UPT UIADD3 URZ, UPT, UPT, URZ, URZ, URZ ;  /* 0x000000fffffff290 */ /* 0x000fe2000fffe0ff */
[----:B----4-:R-:W-:Y:S11]  /*6da0*/  @P0 BRA `(.L_x_119) ;  /* 0x0000000000080947 */ /* 0x010ff60003800000 */
[----:B------:R-:W2:Y:S02]  /*6db0*/  SYNCS.PHASECHK.TRANS64.TRYWAIT P0, [R71+URZ+0x1b0], R4 ;  /* 0x0001b004470075a7 */ /* 0x000ea400080011ff */
[----:B--2---:R-:W-:Y:S05]  /*6dc0*/  @!P0 BRA `(.L_x_120) ;  /* 0x0000004400388947 */ /* 0x004fea0003800000 */
.L_x_119:
[----:B------:R-:W-:Y:S05]  /*6dd0*/  @!P1 BRA `(.L_x_121) ;  /* 0x0000000000409947 */ /* 0x000fea0003800000 */
[----:B------:R-:W1:Y:S01]  /*6de0*/  LDCU.64 UR8, c[0x4][0x78] ;  /* 0x01000f00ff0877ac */ /* 0x000e620008000a00 */
[----:B------:R-:W-:Y:S01]  /*6df0*/  MOV R3, 0x0 ;  /* 0x0000000000037802 */ /* 0x000fe20000000f00 */
[----:B------:R-:W-:Y:S02]  /*6e00*/  HFMA2 R12, -RZ, RZ, 0, 5.9604644775390625e-08 ;  /* 0x00000001ff0c7431 */ /* 0x000fe400000001ff */
[----:B------:R-:W-:Y:S02]  /*6e10*/  IMAD.MOV.U32 R8, RZ, RZ, 0x192 ;  /* 0x00000192ff087424 */ /* 0x000fe400078e00ff */
[----:B------:R-:W-:Y:S01]  /*6e20*/  IMAD.MOV.U32 R13, RZ, RZ, RZ ;  /* 0x000000ffff0d7224 */ /* 0x000fe200078e00ff */
[----:B------:R-:W4:Y:S01]  /*6e30*/  LDCU.64 UR6, c[0x4][0x80] ;  /* 0x01001000ff0677ac */ /* 0x000f220008000a00 */
[----:B------:R-:W3:Y:S01]  /*6e40*/  LDC.64 R2, c[0x4][R3] ;  /* 0x0100000003027b82 */ /* 0x000ee20000000a00 */
[----:B------:R-:W5:Y:S01]  /*6e50*/  LDCU.64 UR4, c[0x4][0x18] ;  /* 0x01000300ff0477ac */ /* 0x000f620008000a00 */
[----:B-1----:R-:W-:Y:S01]  /*6e60*/  MOV R5, UR9 ;  /* 0x0000000900057c02 */ /* 0x002fe20008000f00 */
[----:B--2---:R-:W-:Y:S01]  /*6e70*/  IMAD.U32 R4, RZ, RZ, UR8 ;  /* 0x00000008ff047e24 */ /* 0x004fe2000f8e00ff */
[----:B----4-:R-:W-:Y:S01]  /*6e80*/  MOV R7, UR7 ;  /* 0x0000000700077c02 */ /* 0x010fe20008000f00 */
[----:B------:R-:W-:Y:S01]  /*6e90*/  IMAD.U32 R6, RZ, RZ, UR6 ;  /* 0x00000006ff067e24 */ /* 0x000fe2000f8e00ff */
[----:B-----5:R-:W-:Y:S01]  /*6ea0*/  MOV R11, UR5 ;  /* 0x00000005000b7c02 */ /* 0x020fe20008000f00 */
[----:B------:R-:W-:Y:S02]  /*6eb0*/  IMAD.U32 R10, RZ, RZ, UR4 ;  /* 0x00000004ff0a7e24 */ /* 0x000fe4000f8e00ff */
[----:B------:R-:W-:Y:S07]  /*6ec0*/  LEPC R20, `(.L_x_121) ;  /* 0x000000001014794e */ /* 0x000fee0000000000 */
[----:B---3--:R-:W-:Y:S05]  /*6ed0*/  CALL.ABS.NOINC R2 ;  /* 0x0000000002007343 */ /* 0x008fea0003c00000 */
.L_x_121:
[-C--:B------:R-:W-:Y:S01]  /*6ee0*/  F2FP.F16.E4M3.UNPACK_B R42, R72.reuse ;  /* 0x00000048ff2a723e */ /* 0x080fe200020006ff */
[----:B------:R-:W-:Y:S05]  /*6ef0*/  WARPSYNC.ALL ;  /* 0x0000000000007948 */ /* 0x000fea0003800000 */
[----:B------:R-:W-:Y:S01]  /*6f00*/  R2UR UR4, R39 ;  /* 0x00000000270472ca */ /* 0x000fe200000e0000 */
[--C-:B------:R-:W-:Y:S01]  /*6f10*/  HADD2.F32 R40, -RZ, R42.reuse.H0_H0 ;  /* 0x2000002aff287230 */ /* 0x100fe20000004100 */
[----:B------:R-:W-:Y:S01]  /*6f20*/  F2FP.F16.E4M3.UNPACK_B R43, R72.H1 ;  /* 0x00000048ff2b723e */ /* 0x000fe200030006ff */
[----:B------:R-:W-:Y:S01]  /*6f30*/  HADD2.F32 R42, -RZ, R42.H1_H1 ;  /* 0x3000002aff2a7230 */ /* 0x000fe20000004100 */
[-C--:B------:R-:W-:Y:S01]  /*6f40*/  F2FP.F16.E4M3.UNPACK_B R45, R73.reuse ;  /* 0x00000049ff2d723e */ /* 0x080fe200020006ff */
[----:B------:R-:W-:Y:S01]  /*6f50*/  BSSY.RECONVERGENT B0, `(.L_x_122) ;  /* 0x0000099000007945 */ /* 0x000fe20003800200 */
[----:B------:R-:W-:Y:S01]  /*6f60*/  F2FP.F16.E4M3.UNPACK_B R47, R73.H1 ;  /* 0x00000049ff2f723e */ /* 0x000fe200030006ff */
[--C-:B------:R-:W-:Y:S01]  /*6f70*/  HADD2.F32 R44, -RZ, R43.reuse.H0_H0 ;  /* 0x2000002bff2c7230 */ /* 0x100fe20000004100 */
[-C--:B------:R-:W-:Y:S01]  /*6f80*/  F2FP.F16.E4M3.UNPACK_B R49, R74.reuse ;  /* 0x0000004aff31723e */ /* 0x080fe200020006ff */
[----:B------:R-:W-:Y:S01]  /*6f90*/  HADD2.F32 R46, -RZ, R43.H1_H1 ;  /* 0x3000002bff2e7230 */ /* 0x000fe20000004100 */
[----:B------:R-:W-:Y:S01]  /*6fa0*/  F2FP.F16.E4M3.UNPACK_B R51, R74.H1 ;  /* 0x0000004aff33723e */ /* 0x000fe200030006ff */
[--C-:B------:R-:W-:Y:S01]  /*6fb0*/  HADD2.F32 R43, -RZ, R45.reuse.H0_H0 ;  /* 0x2000002dff2b7230 */ /* 0x100fe20000004100 */
[-C--:B------:R-:W-:Y:S01]  /*6fc0*/  F2FP.F16.E4M3.UNPACK_B R53, R75.reuse ;  /* 0x0000004bff35723e */ /* 0x080fe200020006ff */
[----:B-12---:R-:W-:Y:S01]  /*6fd0*/  LDTM.16dp32bit_t0_t15.x32 R4, tmem[UR4] ;  /* 0x00000004000479ee */ /* 0x006fe20008a80000 */
[----:B------:R-:W3:Y:S01]  /*6fe0*/  LDTM.16dp32bit_t16_t31.x32 R4, tmem[UR4+0x20] ;  /* 0x00002004000479ee */ /* 0x000ee20008aa0000 */
[----:B------:R-:W-:Y:S01]  /*6ff0*/  IADD3 R112, PT, PT, R84, UR44, RZ ;  /* 0x0000002c54707c10 */ /* 0x000fe2000fffe0ff */
[----:B------:R-:W-:Y:S01]  /*7000*/  HADD2.F32 R48, -RZ, R45.H1_H1 ;  /* 0x3000002dff307230 */ /* 0x000fe20000004100 */
[----:B------:R-:W-:Y:S01]  /*7010*/  SHF.L.U32 R103, R90, 0x4, RZ ;  /* 0x000000045a677819 */ /* 0x000fe200000006ff */
[----:B------:R-:W-:Y:S01]  /*7020*/  HADD2.F32 R52, -RZ, R49.H1_H1 ;  /* 0x30000031ff347230 */ /* 0x000fe20000004100 */
[----:B------:R-:W-:Y:S01]  /*7030*/  F2FP.F16.E4M3.UNPACK_B R55, R75.H1 ;  /* 0x0000004bff37723e */ /* 0x000fe200030006ff */
[----:B------:R-:W-:Y:S01]  /*7040*/  HADD2.F32 R56, -RZ, R53.H1_H1 ;  /* 0x30000035ff387230 */ /* 0x000fe20000004100 */
[-C--:B------:R-:W-:Y:S01]  /*7050*/  F2FP.F16.E4M3.UNPACK_B R57, R76.reuse ;  /* 0x0000004cff39723e */ /* 0x080fe200020006ff */
[--C-:B------:R-:W-:Y:S01]  /*7060*/  HADD2.F32 R45, -RZ, R47.reuse.H0_H0 ;  /* 0x2000002fff2d7230 */ /* 0x100fe20000004100 */
[----:B------:R-:W-:Y:S01]  /*7070*/  F2FP.F16.E4M3.UNPACK_B R59, R76.H1 ;  /* 0x0000004cff3b723e */ /* 0x000fe200030006ff */
[----:B------:R-:W-:Y:S01]  /*7080*/  HADD2.F32 R50, -RZ, R47.H1_H1 ;  /* 0x3000002fff327230 */ /* 0x000fe20000004100 */
[-C--:B------:R-:W-:Y:S01]  /*7090*/  F2FP.F16.E4M3.UNPACK_B R61, R77.reuse ;  /* 0x0000004dff3d723e */ /* 0x080fe200020006ff */
[----:B------:R-:W-:Y:S01]  /*70a0*/  HADD2.F32 R47, -RZ, R49.H0_H0 ;  /* 0x20000031ff2f7230 */ /* 0x000fe20000004100 */
[----:B------:R-:W-:Y:S01]  /*70b0*/  F2FP.F16.E4M3.UNPACK_B R63, R77.H1 ;  /* 0x0000004dff3f723e */ /* 0x000fe200030006ff */
[----:B------:R-:W-:Y:S01]  /*70c0*/  HADD2.F32 R60, -RZ, R57.H1_H1 ;  /* 0x30000039ff3c7230 */ /* 0x000fe20000004100 */
[-C--:B------:R-:W-:Y:S01]  /*70d0*/  F2FP.F16.E4M3.UNPACK_B R65, R78.reuse ;  /* 0x0000004eff41723e */ /* 0x080fe200020006ff */
[----:B------:R-:W-:Y:S01]  /*70e0*/  HADD2.F32 R64, -RZ, R61.H1_H1 ;  /* 0x3000003dff407230 */ /* 0x000fe20000004100 */
[----:B------:R-:W-:Y:S01]  /*70f0*/  F2FP.F16.E4M3.UNPACK_B R67, R78.H1 ;  /* 0x0000004eff43723e */ /* 0x000fe200030006ff */
[----:B------:R-:W-:Y:S01]  /*7100*/  HADD2.F32 R49, -RZ, R51.H0_H0 ;  /* 0x20000033ff317230 */ /* 0x000fe20000004100 */
[----:B------:R-:W-:Y:S01]  /*7110*/  ISETP.NE.AND P0, PT, R97, RZ, PT ;  /* 0x000000ff6100720c */ /* 0x000fe20003f05270 */
[----:B------:R-:W-:Y:S01]  /*7120*/  HADD2.F32 R68, -RZ, R65.H1_H1 ;  /* 0x30000041ff447230 */ /* 0x000fe20000004100 */
[----:B------:R-:W-:Y:S01]  /*7130*/  ISETP.NE.AND P6, PT, R102, RZ, PT ;  /* 0x000000ff6600720c */ /* 0x000fe20003fc5270 */
[----:B------:R-:W-:Y:S02]  /*7140*/  HADD2.F32 R54, -RZ, R51.H1_H1 ;  /* 0x30000033ff367230 */ /* 0x000fe40000004100 */
[C---:B---3--:R-:W-:Y:S01]  /*7150*/  FMUL R0, R38.reuse, R4 ;  /* 0x0000000426007220 */ /* 0x048fe20000400000 */
[C---:B------:R-:W-:Y:S01]  /*7160*/  FMUL R2, R38.reuse, R5 ;  /* 0x0000000526027220 */ /* 0x040fe20000400000 */
[C---:B------:R-:W-:Y:S01]  /*7170*/  FMUL R4, R38.reuse, R8 ;  /* 0x0000000826047220 */ /* 0x040fe20000400000 */
[C---:B------:R-:W-:Y:S01]  /*7180*/  FMUL R5, R38.reuse, R9 ;  /* 0x0000000926057220 */ /* 0x040fe20000400000 */
[C---:B------:R-:W-:Y:S01]  /*7190*/  FFMA R0, R41.reuse, R40, R0 ;  /* 0x0000002829007223 */ /* 0x040fe20000000000 */
[C---:B------:R-:W-:Y:S01]  /*71a0*/  FFMA R2, R41.reuse, R42, R2 ;  /* 0x0000002a29027223 */ /* 0x040fe20000000002 */
[C---:B------:R-:W-:Y:S01]  /*71b0*/  FMUL R8, R38.reuse, R12 ;  /* 0x0000000c26087220 */ /* 0x040fe20000400000 */
[C---:B------:R-:W-:Y:S01]  /*71c0*/  FMUL R9, R38.reuse, R13 ;  /* 0x0000000d26097220 */ /* 0x040fe20000400000 */
[----:B------:R-:W-:Y:S02]  /*71d0*/  HADD2.F32 R51, -RZ, R53.H0_H0 ;  /* 0x20000035ff337230 */ /* 0x000fe40000004100 */
[C---:B------:R-:W-:Y:S01]  /*71e0*/  FMUL R12, R38.reuse, R16 ;  /* 0x00000010260c7220 */ /* 0x040fe20000400000 */
        /* <DEDUP_REMOVED lines=13> */
[C---:B------:R-:W-:Y:S01]  /*72c0*/  FFMA R3, R41.reuse, R44, R3 ;  /* 0x0000002c29037223 */ /* 0x040fe20000000003 */
[----:B------:R-:W-:Y:S01]  /*72d0*/  F2FP.F16.E4M3.UNPACK_B R40, R79 ;  /* 0x0000004fff28723e */ /* 0x000fe200020006ff */
[C---:B------:R-:W-:Y:S01]  /*72e0*/  FFMA R7, R41.reuse, R46, R7 ;  /* 0x0000002e29077223 */ /* 0x040fe20000000007 */
[C---:B------:R-:W-:Y:S01]  /*72f0*/  FFMA R4, R41.reuse, R43, R4 ;  /* 0x0000002b29047223 */ /* 0x040fe20000000004 */
[----:B------:R-:W-:Y:S01]  /*7300*/  F2FP.F16.E4M3.UNPACK_B R42, R79.H1 ;  /* 0x0000004fff2a723e */ /* 0x000fe200030006ff */
[C---:B------:R-:W-:Y:S01]  /*7310*/  FFMA R5, R41.reuse, R48, R5 ;  /* 0x0000003029057223 */ /* 0x040fe20000000005 */
[----:B------:R-:W-:Y:S01]  /*7320*/  FFMA R6, R41, R45, R6 ;  /* 0x0000002d29067223 */ /* 0x000fe20000000006 */
[----:B------:R-:W-:Y:S01]  /*7330*/  F2FP.SATFINITE.E4M3.F32.PACK_AB_MERGE_C R99, R7, R3, RZ ;  /* 0x000000030763723e */ /* 0x000fe200048070ff */
[C---:B------:R-:W-:Y:S01]  /*7340*/  FFMA R11, R41.reuse, R50, R11 ;  /* 0x00000032290b7223 */ /* 0x040fe2000000000b */
[C---:B------:R-:W-:Y:S01]  /*7350*/  FFMA R8, R41.reuse, R47, R8 ;  /* 0x0000002f29087223 */ /* 0x040fe20000000008 */
[----:B------:R-:W-:Y:S01]  /*7360*/  FMUL R10, R38, R14 ;  /* 0x0000000e260a7220 */ /* 0x000fe20000400000 */
[----:B------:R-:W-:Y:S01]  /*7370*/  F2FP.SATFINITE.E4M3.F32.PACK_AB_MERGE_C R104, R2, R0, R99 ;  /* 0x000000000268723e */ /* 0x000fe20004807063 */
[----:B------:R-:W-:Y:S01]  /*7380*/  FFMA R9, R41, R52, R9 ;  /* 0x0000003429097223 */ /* 0x000fe20000000009 */
[----:B------:R-:W-:Y:S01]  /*7390*/  F2FP.SATFINITE.E4M3.F32.PACK_AB_MERGE_C R105, R11, R6, RZ ;  /* 0x000000060b69723e */ /* 0x000fe200048070ff */
[----:B------:R-:W-:Y:S01]  /*73a0*/  FFMA R10, R41, R49, R10 ;  /* 0x00000031290a7223 */ /* 0x000fe2000000000a */
[----:B------:R-:W-:Y:S01]  /*73b0*/  IADD3 R99, PT, PT, R112, R103, RZ ;  /* 0x0000006770637210 */ /* 0x000fe20007ffe0ff */
[C---:B------:R-:W-:Y:S01]  /*73c0*/  FMUL R15, R38.reuse, R15 ;  /* 0x0000000f260f7220 */ /* 0x040fe20000400000 */
[--C-:B------:R-:W-:Y:S01]  /*73d0*/  HADD2.F32 R53, -RZ, R55.reuse.H0_H0 ;  /* 0x20000037ff357230 */ /* 0x100fe20000004100 */
[----:B------:R-:W-:Y:S01]  /*73e0*/  F2FP.SATFINITE.E4M3.F32.PACK_AB_MERGE_C R105, R5, R4, R105 ;  /* 0x000000040569723e */ /* 0x000fe20004807069 */
[----:B------:R-:W-:Y:S02]  /*73f0*/  HADD2.F32 R58, -RZ, R55.H1_H1 ;  /* 0x30000037ff3a7230 */ /* 0x000fe40000004100 */
[C---:B------:R-:W-:Y:S01]  /*7400*/  FFMA R15, R41.reuse, R54, R15 ;  /* 0x00000036290f7223 */ /* 0x040fe2000000000f */
[C---:B------:R-:W-:Y:S01]  /*7410*/  FFMA R12, R41.reuse, R51, R12 ;  /* 0x00000033290c7223 */ /* 0x040fe2000000000c */
[C---:B------:R-:W-:Y:S01]  /*7420*/  FFMA R13, R41.reuse, R56, R13 ;  /* 0x00000038290d7223 */ /* 0x040fe2000000000d */
[----:B------:R-:W-:Y:S02]  /*7430*/  HADD2.F32 R55, -RZ, R57.H0_H0 ;  /* 0x20000039ff377230 */ /* 0x000fe40000004100 */
[C---:B------:R-:W-:Y:S01]  /*7440*/  FMUL R14, R38.reuse, R18 ;  /* 0x00000012260e7220 */ /* 0x040fe20000400000 */
[C---:B------:R-:W-:Y:S01]  /*7450*/  FMUL R19, R38.reuse, R19 ;  /* 0x0000001326137220 */ /* 0x040fe20000400000 */
[--C-:B------:R-:W-:Y:S02]  /*7460*/  HADD2.F32 R57, -RZ, R59.reuse.H0_H0 ;  /* 0x2000003bff397230 */ /* 0x100fe40000004100 */
[C---:B------:R-:W-:Y:S01]  /*7470*/  FMUL R18, R38.reuse, R22 ;  /* 0x0000001626127220 */ /* 0x040fe20000400000 */
[C---:B------:R-:W-:Y:S01]  /*7480*/  FFMA R14, R41.reuse, R53, R14 ;  /* 0x00000035290e7223 */ /* 0x040fe2000000000e */
[----:B------:R-:W-:Y:S02]  /*7490*/  HADD2.F32 R62, -RZ, R59.H1_H1 ;  /* 0x3000003bff3e7230 */ /* 0x000fe40000004100 */
[C---:B------:R-:W-:Y:S01]  /*74a0*/  FFMA R19, R41.reuse, R58, R19 ;  /* 0x0000003a29137223 */ /* 0x040fe20000000013 */
[----:B------:R-:W-:Y:S02]  /*74b0*/  HADD2.F32 R59, -RZ, R61.H0_H0 ;  /* 0x2000003dff3b7230 */ /* 0x000fe40000004100 */
[C---:B------:R-:W-:Y:S01]  /*74c0*/  FMUL R23, R38.reuse, R23 ;  /* 0x0000001726177220 */ /* 0x040fe20000400000 */
[C---:B------:R-:W-:Y:S01]  /*74d0*/  FFMA R16, R41.reuse, R55, R16 ;  /* 0x0000003729107223 */ /* 0x040fe20000000010 */
[C---:B------:R-:W-:Y:S01]  /*74e0*/  FFMA R17, R41.reuse, R60, R17 ;  /* 0x0000003c29117223 */ /* 0x040fe20000000011 */
[--C-:B------:R-:W-:Y:S02]  /*74f0*/  HADD2.F32 R61, -RZ, R63.reuse.H0_H0 ;  /* 0x2000003fff3d7230 */ /* 0x100fe40000004100 */
[C---:B------:R-:W-:Y:S01]  /*7500*/  FFMA R18, R41.reuse, R57, R18 ;  /* 0x0000003929127223 */ /* 0x040fe20000000012 */
[----:B------:R-:W-:Y:S02]  /*7510*/  HADD2.F32 R66, -RZ, R63.H1_H1 ;  /* 0x3000003fff427230 */ /* 0x000fe40000004100 */
[C---:B------:R-:W-:Y:S01]  /*7520*/  FMUL R22, R38.reuse, R26 ;  /* 0x0000001a26167220 */ /* 0x040fe20000400000 */
[----:B------:R-:W-:Y:S02]  /*7530*/  HADD2.F32 R63, -RZ, R65.H0_H0 ;  /* 0x20000041ff3f7230 */ /* 0x000fe40000004100 */
[C---:B------:R-:W-:Y:S01]  /*7540*/  FFMA R23, R41.reuse, R62, R23 ;  /* 0x0000003e29177223 */ /* 0x040fe20000000017 */
[C---:B------:R-:W-:Y:S01]  /*7550*/  FMUL R27, R38.reuse, R27 ;  /* 0x0000001b261b7220 */ /* 0x040fe20000400000 */
[C---:B------:R-:W-:Y:S01]  /*7560*/  FFMA R20, R41.reuse, R59, R20 ;  /* 0x0000003b29147223 */ /* 0x040fe20000000014 */
[C---:B------:R-:W-:Y:S01]  /*7570*/  FFMA R21, R41.reuse, R64, R21 ;  /* 0x0000004029157223 */ /* 0x040fe20000000015 */
[--C-:B------:R-:W-:Y:S02]  /*7580*/  HADD2.F32 R65, -RZ, R67.reuse.H0_H0 ;  /* 0x20000043ff417230 */ /* 0x100fe40000004100 */
[C---:B------:R-:W-:Y:S01]  /*7590*/  FFMA R22, R41.reuse, R61, R22 ;  /* 0x0000003d29167223 */ /* 0x040fe20000000016 */
[----:B------:R-:W-:Y:S02]  /*75a0*/  HADD2.F32 R70, -RZ, R67.H1_H1 ;  /* 0x30000043ff467230 */ /* 0x000fe40000004100 */
[C---:B------:R-:W-:Y:S01]  /*75b0*/  FMUL R26, R38.reuse, R30 ;  /* 0x0000001e261a7220 */ /* 0x040fe20000400000 */
[--C-:B------:R-:W-:Y:S02]  /*75c0*/  HADD2.F32 R67, -RZ, R40.reuse.H0_H0 ;  /* 0x20000028ff437230 */ /* 0x100fe40000004100 */
[C---:B------:R-:W-:Y:S01]  /*75d0*/  FFMA R27, R41.reuse, R66, R27 ;  /* 0x00000042291b7223 */ /* 0x040fe2000000001b */
[C---:B------:R-:W-:Y:S01]  /*75e0*/  FMUL R31, R38.reuse, R31 ;  /* 0x0000001f261f7220 */ /* 0x040fe20000400000 */
[C---:B------:R-:W-:Y:S01]  /*75f0*/  FFMA R24, R41.reuse, R63, R24 ;  /* 0x0000003f29187223 */ /* 0x040fe20000000018 */
[----:B------:R-:W-:Y:S02]  /*7600*/  HADD2.F32 R40, -RZ, R40.H1_H1 ;  /* 0x30000028ff287230 */ /* 0x000fe40000004100 */
[C---:B------:R-:W-:Y:S01]  /*7610*/  FFMA R25, R41.reuse, R68, R25 ;  /* 0x0000004429197223 */ /* 0x040fe20000000019 */
[--C-:B------:R-:W-:Y:S02]  /*7620*/  HADD2.F32 R69, -RZ, R42.reuse.H0_H0 ;  /* 0x2000002aff457230 */ /* 0x100fe40000004100 */
[C---:B------:R-:W-:Y:S01]  /*7630*/  FFMA R26, R41.reuse, R65, R26 ;  /* 0x00000041291a7223 */ /* 0x040fe2000000001a */
[----:B------:R-:W-:Y:S02]  /*7640*/  HADD2.F32 R42, -RZ, R42.H1_H1 ;  /* 0x3000002aff2a7230 */ /* 0x000fe40000004100 */
[C---:B------:R-:W-:Y:S01]  /*7650*/  FMUL R30, R38.reuse, R34 ;  /* 0x00000022261e7220 */ /* 0x040fe20000400000 */
[----:B------:R-:W-:Y:S01]  /*7660*/  FFMA R31, R41, R70, R31 ;  /* 0x00000046291f7223 */ /* 0x000fe2000000001f */
[----:B------:R-:W-:Y:S01]  /*7670*/  FMUL R35, R38, R35 ;  /* 0x0000002326237220 */ /* 0x000fe20000400000 */
[----:B------:R-:W-:Y:S01]  /*7680*/  F2FP.SATFINITE.E4M3.F32.PACK_AB_MERGE_C R106, R15, R10, RZ ;  /* 0x0000000a0f6a723e */ /* 0x000fe200048070ff */
[----:B------:R-:W-:Y:S01]  /*7690*/  FFMA R28, R41, R67, R28 ;  /* 0x00000043291c7223 */ /* 0x000fe2000000001c */
[----:B------:R-:W-:Y:S01]  /*76a0*/  F2FP.SATFINITE.E4M3.F32.PACK_AB_MERGE_C R107, R19, R14, RZ ;  /* 0x0000000e136b723e */ /* 0x000fe200048070ff */
[C---:B------:R-:W-:Y:S01]  /*76b0*/  FFMA R29, R41.reuse, R40, R29 ;  /* 0x00000028291d7223 */ /* 0x040fe2000000001d */
[C---:B------:R-:W-:Y:S01]  /*76c0*/  FFMA R30, R41.reuse, R69, R30 ;  /* 0x00000045291e7223 */ /* 0x040fe2000000001e */
[----:B------:R-:W-:Y:S01]  /*76d0*/  FFMA R35, R41, R42, R35 ;  /* 0x0000002a29237223 */ /* 0x000fe20000000023 */
[----:B------:R-:W-:Y:S02]  /*76e0*/  F2FP.SATFINITE.E4M3.F32.PACK_AB_MERGE_C R106, R9, R8, R106 ;  /* 0x00000008096a723e */ /* 0x000fe4000480706a */
[----:B------:R-:W-:Y:S02]  /*76f0*/  F2FP.SATFINITE.E4M3.F32.PACK_AB_MERGE_C R107, R13, R12, R107 ;  /* 0x0000000c0d6b723e */ /* 0x000fe4000480706b */
[----:B------:R-:W-:Y:S02]  /*7700*/  F2FP.SATFINITE.E4M3.F32.PACK_AB_MERGE_C R108, R23, R18, RZ ;  /* 0x00000012176c723e */ /* 0x000fe400048070ff */
[----:B------:R-:W-:Y:S01]  /*7710*/  F2FP.SATFINITE.E4M3.F32.PACK_AB_MERGE_C R109, R27, R22, RZ ;  /* 0x000000161b6d723e */ /* 0x000fe200048070ff */
[----:B------:R1:W-:Y:S01]  /*7720*/  STS.128 [R84+UR44+0x4400], R104 ;  /* 0x0044006854007988 */ /* 0x0003e20008000c2c */
[----:B------:R-:W-:Y:S02]  /*7730*/  F2FP.SATFINITE.E4M3.F32.PACK_AB_MERGE_C R113, R31, R26, RZ ;  /* 0x0000001a1f71723e */ /* 0x000fe400048070ff */
[----:B------:R-:W-:Y:S02]  /*7740*/  F2FP.SATFINITE.E4M3.F32.PACK_AB_MERGE_C R114, R35, R30, RZ ;  /* 0x0000001e2372723e */ /* 0x000fe400048070ff */
[----:B------:R-:W-:Y:S02]  /*7750*/  F2FP.SATFINITE.E4M3.F32.PACK_AB_MERGE_C R108, R17, R16, R108 ;  /* 0x00000010116c723e */ /* 0x000fe4000480706c */
[----:B------:R-:W-:Y:S02]  /*7760*/  F2FP.SATFINITE.E4M3.F32.PACK_AB_MERGE_C R109, R21, R20, R109 ;  /* 0x00000014156d723e */ /* 0x000fe4000480706d */
[----:B------:R-:W-:Y:S02]  /*7770*/  F2FP.SATFINITE.E4M3.F32.PACK_AB_MERGE_C R110, R25, R24, R113 ;  /* 0x00000018196e723e */ /* 0x000fe40004807071 */
[----:B------:R-:W-:Y:S02]  /*7780*/  F2FP.SATFINITE.E4M3.F32.PACK_AB_MERGE_C R111, R29, R28, R114 ;  /* 0x0000001c1d6f723e */ /* 0x000fe40004807072 */
[----:B------:R-:W-:Y:S02]  /*7790*/  LEA R112, R93, UR44, 0x3 ;  /* 0x0000002c5d707c11 */ /* 0x000fe4000f8e18ff */
[----:B------:R-:W-:Y:S01]  /*77a0*/  @P6 SHF.L.U32 R113, R91, 0x1f, RZ ;  /* 0x0000001f5b716819 */ /* 0x000fe200000006ff */
[----:B------:R1:W-:Y:S01]  /*77b0*/  STS.128 [R99+0x4410], R108 ;  /* 0x0044106c63007388 */ /* 0x0003e20000000c00 */
[----:B------:R-:W-:Y:S01]  /*77c0*/  @!PT LDS RZ, [RZ] ;  /* 0x00000000fffff984 */ /* 0x000fe20000000800 */
[----:B------:R-:W-:Y:S01]  /*77d0*/  @!PT LDS RZ, [RZ] ;  /* 0x00000000fffff984 */ /* 0x000fe20000000800 */
[----:B------:R-:W-:Y:S01]  /*77e0*/  @!PT LDS RZ, [RZ] ;  /* 0x00000000fffff984 */ /* 0x000fe20000000800 */
[----:B------:R-:W-:Y:S01]  /*77f0*/  @!PT LDS RZ, [RZ] ;  /* 0x00000000fffff984 */ /* 0x000fe20000000800 */
[----:B------:R2:W-:Y:S07]  /*7800*/  MEMBAR.ALL.CTA ;  /* 0x0000000000007992 */ /* 0x0005ee0000008000 */
[----:B--2---:R-:W2:Y:S02]  /*7810*/  FENCE.VIEW.ASYNC.S ;  /* 0x00000000000073c6 */ /* 0x004ea40000000000 */
[----:B--2---:R-:W-:Y:S06]  /*7820*/  BAR.SYNC.DEFER_BLOCKING 0x1, 0x80 ;  /* 0x0042000000007b1d */ /* 0x004fec0000010000 */
[----:B------:R-:W-:Y:S05]  /*7830*/  @P0 BRA `(.L_x_123) ;  /* 0x0000000000280947 */ /* 0x000fea0003800000 */
[----:B------:R-:W-:Y:S01]  /*7840*/  UIADD3 UR4, UPT, UPT, UR44, 0x4400, URZ ;  /* 0x000044002c047890 */ /* 0x000fe2000fffe0ff */
[----:B------:R-:W-:Y:S05]  /*7850*/  UMOV UR51, UR36 ;  /* 0x0000002400337c82 */ /* 0x000fea0008000000 */
[----:B------:R-:W-:Y:S01]  /*7860*/  MOV R96, UR4 ;  /* 0x0000000400607c02 */ /* 0x000fe20008000f00 */
[----:B------:R-:W-:Y:S03]  /*7870*/  UIADD3 UR4, UP0, UPT, UR62, 0x680, URZ ;  /* 0x000006803e047890 */ /* 0x000fe6000ff1e0ff */
[----:B------:R-:W-:Y:S01]  /*7880*/  R2UR UR48, R96 ;  /* 0x00000000603072ca */ /* 0x000fe200000e0000 */
[----:B------:R-:W-:Y:S11]  /*7890*/  UIADD3.X UR5, UPT, UPT, URZ, UR63, URZ, UP0, !UPT ;  /* 0x0000003fff057290 */ /* 0x000ff600087fe4ff */
[----:B------:R-:W-:Y:S01]  /*78a0*/  @!UPT UIADD3 URZ, UPT, UPT, URZ, URZ, URZ ;  /* 0x000000fffffff290 */ /* 0x000fe2000fffe0ff */
[----:B------:R2:W-:Y:S01]  /*78b0*/  UTMASTG.3D [UR48], [UR4] ;  /* 0x00000030040073b5 */ /* 0x0005e20008010000 */
[----:B------:R0:W-:Y:S01]  /*78c0*/  UTMACMDFLUSH ;  /* 0x00000000000079b7 */ /* 0x0001e20000000000 */
[----:B--2---:R-:W-:Y:S04]  /*78d0*/  DEPBAR.LE SB0, 0x1 ;  /* 0x000080400000791a */ /* 0x004fe80000000000 */
.L_x_123:
[----:B------:R-:W-:Y:S05]  /*78e0*/  BSYNC.RECONVERGENT B0 ;  /* 0x0000000000007941 */ /* 0x000fea0003800200 */
.L_x_122:
[----:B------:R-:W-:Y:S06]  /*78f0*/  BAR.SYNC.DEFER_BLOCKING 0x1, 0x80 ;  /* 0x0042000000007b1d */ /* 0x000fec0000010000 */
[----:B------:R-:W2:Y:S01]  /*7900*/  @P6 SYNCS.PHASECHK.TRANS64.TRYWAIT P0, [R112+URZ+0x140], R113 ;  /* 0x00014071700065a7 */ /* 0x000ea200080011ff */
[----:B------:R-:W-:Y:S01]  /*7910*/  BSSY B1, `(.L_x_124) ;  /* 0x0000020000017945 */ /* 0x000fe20003800000 */
[----:B--2---:R-:W-:Y:S03]  /*7920*/  @P6 SEL R100, RZ, 0x1, !P0 ;  /* 0x00000001ff646807 */ /* 0x004fe60004000000 */
[----:B------:R-:W-:Y:S05]  /*7930*/  @!P6 BRA `(.L_x_125) ;  /* 0x000000000074e947 */ /* 0x000fea0003800000 */
[----:B------:R-:W-:Y:S01]  /*7940*/  ISETP.NE.AND P1, PT, R101, RZ, PT ;  /* 0x000000ff6500720c */ /* 0x000fe20003f25270 */
[----:B------:R-:W2:Y:S01]  /*7950*/  S2R R0, SR_CgaCtaId ;  /* 0x0000000000007919 */ /* 0x000ea20000008800 */
[----:B------:R-:W-:Y:S01]  /*7960*/  ISETP.NE.AND P0, PT, R100, RZ, PT ;  /* 0x000000ff6400720c */ /* 0x000fe20003f05270 */
[----:B------:R-:W-:Y:S10]  /*7970*/  BSSY B0, `(.L_x_126) ;  /* 0x0000008000007945 */ /* 0x000ff40003800000 */
[----:B------:R-:W-:Y:S05]  /*7980*/  @P1 IMAD R2, R93, 0x1000, R84 ;  /* 0x000010005d021824 */ /* 0x000fea00078e0254 */
[----:B------:R-:W-:Y:S05]  /*7990*/  @P1 IADD3 R4, PT, PT, R2, UR44, RZ ;  /* 0x0000002c02041c10 */ /* 0x000fea000fffe0ff */
[----:B------:R-:W-:Y:S01]  /*79a0*/  @P1 IMAD.IADD R4, R4, 0x1, R103 ;  /* 0x0000000104041824 */ /* 0x000fe200078e0267 */
[----:B------:R-:W-:Y:S06]  /*79b0*/  @P0 BRA `(.L_x_127) ;  /* 0x00000000000c0947 */ /* 0x000fec0003800000 */
[----:B------:R-:W-:Y:S04]  /*79c0*/  SHF.L.U32 R3, R91, 0x1f, RZ ;  /* 0x0000001f5b037819 */ /* 0x000fe800000006ff */
[----:B------:R-:W3:Y:S02]  /*79d0*/  SYNCS.PHASECHK.TRANS64.TRYWAIT P0, [R112+URZ+0x140], R3 ;  /* 0x00014003700075a7 */ /* 0x000ee400080011ff */
[----:B---3--:R-:W-:Y:S05]  /*79e0*/  @!P0 BRA `(.L_x_128) ;  /* 0x0000003800448947 */ /* 0x008fea0003800000 */
.L_x_127:
[----:B------:R-:W-:Y:S05]  /*79f0*/  BSYNC B0 ;  /* 0x0000000000007941 */ /* 0x000fea0003800000 */
.L_x_126:
[----:B------:R-:W-:Y:S01]  /*7a00*/  ISETP.NE.AND P0, PT, R101, RZ, PT ;  /* 0x000000ff6500720c */ /* 0x000fe20003f05270 */
[----:B---3--:R-:W-:Y:S02]  /*7a10*/  VIADD R3, R112, 0x160 ;  /* 0x0000016070037836 */ /* 0x008fe40000000000 */
[----:B------:R-:W-:Y:S03]  /*7a20*/  VIADD R93, R93, 0x1 ;  /* 0x000000015d5d7836 */ /* 0x000fe60000000000 */
[----:B--2---:R-:W-:Y:S07]  /*7a30*/  PRMT R0, R0, 0x654, R3 ;  /* 0x0000065400007816 */ /* 0x004fee0000000003 */
[----:B------:R2:W3:Y:S04]  /*7a40*/  @P0 LDS.128 R72, [R2+UR44+0x400] ;  /* 0x0004002c02480984 */ /* 0x0004e80008000c00 */
[----:B------:R2:W4:Y:S01]  /*7a50*/  @P0 LDS.128 R76, [R4+0x410] ;  /* 0x00041000044c0984 */ /* 0x0005220000000c00 */
        /* <DEDUP_REMOVED lines=10> */
[----:B--23--:R-:W-:Y:S02]  /*7b00*/  LOP3.LUT R91, R91, R0, RZ, 0x3c, !PT ;  /* 0x000000005b5b7212 */ /* 0x00cfe400078e3cff */
.L_x_125:
[----:B------:R-:W-:Y:S05]  /*7b10*/  BSYNC B1 ;  /* 0x0000000000017941 */ /* 0x000fea0003800000 */
.L_x_124:
[----:B------:R-:W-:Y:S05]  /*7b20*/  VIADD R3, R39, 0x40 ;  /* 0x0000004027037836 */ /* 0x000fea0000000000 */
[----:B------:R-:W-:Y:S04]  /*7b30*/  SHF.R.U32.HI R3, RZ, 0x15, R3 ;  /* 0x00000015ff037819 */ /* 0x000fe80000011603 */
[----:B------:R-:W-:Y:S11]  /*7b40*/  LOP3.LUT P0, RZ, R3, 0x3, R86, 0x48, !PT ;  /* 0x0000000303ff7812 */ /* 0x000ff60007804856 */
[----:B------:R-:W-:Y:S02]  /*7b50*/  @!UPT UIADD3 URZ, UPT, UPT, URZ, URZ, URZ ;  /* 0x000000fffffff290 */ /* 0x000fe4000fffe0ff */
[----:B------:R-:W-:Y:S05]  /*7b60*/  @!P0 BRA `(.L_x_129) ;  /* 0x0000000000408947 */ /* 0x000fea0003800000 */
[----:B------:R-:W2:Y:S01]  /*7b70*/  LDCU.64 UR8, c[0x4][0x78] ;  /* 0x01000f00ff0877ac */ /* 0x000ea20008000a00 */
[----:B------:R-:W-:Y:S01]  /*7b80*/  MOV R3, 0x0 ;  /* 0x0000000000037802 */ /* 0x000fe20000000f00 */
[----:B------:R-:W-:Y:S02]  /*7b90*/  HFMA2 R12, -RZ, RZ, 0, 5.9604644775390625e-08 ;  /* 0x00000001ff0c7431 */ /* 0x000fe400000001ff */
[----:B------:R-:W-:Y:S02]  /*7ba0*/  IMAD.MOV.U32 R8, RZ, RZ, 0x192 ;  /* 0x00000192ff087424 */ /* 0x000fe400078e00ff */
[----:B------:R-:W-:Y:S01]  /*7bb0*/  IMAD.MOV.U32 R13, RZ, RZ, RZ ;  /* 0x000000ffff0d7224 */ /* 0x000fe200078e00ff */
[----:B------:R-:W3:Y:S01]  /*7bc0*/  LDCU.64 UR6, c[0x4][0x80] ;  /* 0x01001000ff0677ac */ /* 0x000ee20008000a00 */
[----:B------:R-:W1:Y:S01]  /*7bd0*/  LDC.64 R2, c[0x4][R3] ;  /* 0x0100000003027b82 */ /* 0x000e620000000a00 */
[----:B------:R-:W5:Y:S01]  /*7be0*/  LDCU.64 UR4, c[0x4][0x18] ;  /* 0x01000300ff0477ac */ /* 0x000f620008000a00 */
[----:B--2---:R-:W-:Y:S01]  /*7bf0*/  MOV R5, UR9 ;  /* 0x0000000900057c02 */ /* 0x004fe20008000f00 */
[----:B------:R-:W-:Y:S01]  /*7c00*/  IMAD.U32 R4, RZ, RZ, UR8 ;  /* 0x00000008ff047e24 */ /* 0x000fe2000f8e00ff */
[----:B---3--:R-:W-:Y:S01]  /*7c10*/  MOV R7, UR7 ;  /* 0x0000000700077c02 */ /* 0x008fe20008000f00 */
[----:B------:R-:W-:Y:S01]  /*7c20*/  IMAD.U32 R6, RZ, RZ, UR6 ;  /* 0x00000006ff067e24 */ /* 0x000fe2000f8e00ff */
[----:B-----5:R-:W-:Y:S01]  /*7c30*/  MOV R11, UR5 ;  /* 0x00000005000b7c02 */ /* 0x020fe20008000f00 */
[----:B------:R-:W-:Y:S02]  /*7c40*/  IMAD.U32 R10, RZ, RZ, UR4 ;  /* 0x00000004ff0a7e24 */ /* 0x000fe4000f8e00ff */
[----:B------:R-:W-:Y:S07]  /*7c50*/  LEPC R20, `(.L_x_129) ;  /* 0x000000001014794e */ /* 0x000fee0000000000 */
[----:B-1--4-:R-:W-:Y:S05]  /*7c60*/  CALL.ABS.NOINC R2 ;  /* 0x0000000002007343 */ /* 0x012fea0003c00000 */
.L_x_129:
        /* <DEDUP_REMOVED lines=14> */
[----:B------:R-:W-:Y:S01]  /*7d50*/  F2FP.F16.E4M3.UNPACK_B R54, R75 ;  /* 0x0000004bff36723e */ /* 0x000fe200020006ff */
[----:B------:R-:W-:Y:S01]  /*7d60*/  LDTM.16dp32bit_t0_t15.x32 R4, tmem[UR4+0x40] ;  /* 0x00004004000479ee */ /* 0x000fe20008a80000 */
[----:B------:R-:W2:Y:S01]  /*7d70*/  LDTM.16dp32bit_t16_t31.x32 R4, tmem[UR4+0x60] ;  /* 0x00006004000479ee */ /* 0x000ea20008aa0000 */
[----:B------:R-:W-:Y:S01]  /*7d80*/  HADD2.F32 R46, -RZ, R46.H1_H1 ;  /* 0x3000002eff2e7230 */ /* 0x000fe20000004100 */
[----:B----4-:R-:W-:Y:S01]  /*7d90*/  F2FP.F16.E4M3.UNPACK_B R58, R76 ;  /* 0x0000004cff3a723e */ /* 0x010fe200020006ff */
[--C-:B------:R-:W-:Y:S01]  /*7da0*/  HADD2.F32 R49, -RZ, R50.reuse.H0_H0 ;  /* 0x20000032ff317230 */ /* 0x100fe20000004100 */
[----:B------:R-:W-:Y:S01]  /*7db0*/  F2FP.F16.E4M3.UNPACK_B R62, R77 ;  /* 0x0000004dff3e723e */ /* 0x000fe200020006ff */
[----:B------:R-:W-:Y:S01]  /*7dc0*/  HADD2.F32 R50, -RZ, R50.H1_H1 ;  /* 0x30000032ff327230 */ /* 0x000fe20000004100 */
[----:B------:R-:W-:Y:S01]  /*7dd0*/  F2FP.F16.E4M3.UNPACK_B R66, R78 ;  /* 0x0000004eff42723e */ /* 0x000fe200020006ff */
[--C-:B------:R-:W-:Y:S01]  /*7de0*/  HADD2.F32 R53, -RZ, R54.reuse.H0_H0 ;  /* 0x20000036ff357230 */ /* 0x100fe20000004100 */
[----:B------:R-:W-:Y:S01]  /*7df0*/  F2FP.F16.E4M3.UNPACK_B R70, R79 ;  /* 0x0000004fff46723e */ /* 0x000fe200020006ff */
[----:B------:R-:W-:Y:S01]  /*7e00*/  HADD2.F32 R54, -RZ, R54.H1_H1 ;  /* 0x30000036ff367230 */ /* 0x000fe20000004100 */
[----:B------:R-:W-:Y:S01]  /*7e10*/  F2FP.F16.E4M3.UNPACK_B R56, R75.H1 ;  /* 0x0000004bff38723e */ /* 0x000fe200030006ff */
[--C-:B------:R-:W-:Y:S01]  /*7e20*/  HADD2.F32 R57, -RZ, R58.reuse.H0_H0 ;  /* 0x2000003aff397230 */ /* 0x100fe20000004100 */
[----:B------:R-:W-:Y:S01]  /*7e30*/  F2FP.F16.E4M3.UNPACK_B R60, R76.H1 ;  /* 0x0000004cff3c723e */ /* 0x000fe200030006ff */
[----:B------:R-:W-:Y:S01]  /*7e40*/  HADD2.F32 R58, -RZ, R58.H1_H1 ;  /* 0x3000003aff3a7230 */ /* 0x000fe20000004100 */
[----:B------:R-:W-:Y:S01]  /*7e50*/  F2FP.F16.E4M3.UNPACK_B R64, R77.H1 ;  /* 0x0000004dff40723e */ /* 0x000fe200030006ff */
[--C-:B------:R-:W-:Y:S01]  /*7e60*/  HADD2.F32 R61, -RZ, R62.reuse.H0_H0 ;  /* 0x2000003eff3d7230 */ /* 0x100fe20000004100 */
[----:B------:R-:W-:Y:S01]  /*7e70*/  F2FP.F16.E4M3.UNPACK_B R68, R78.H1 ;  /* 0x0000004eff44723e */ /* 0x000fe200030006ff */
[----:B------:R-:W-:Y:S01]  /*7e80*/  HADD2.F32 R62, -RZ, R62.H1_H1 ;  /* 0x3000003eff3e7230 */ /* 0x000fe20000004100 */
[----:B------:R-:W-:Y:S01]  /*7e90*/  ISETP.NE.AND P0, PT, R97, RZ, PT ;  /* 0x000000ff6100720c */ /* 0x000fe20003f05270 */
[--C-:B------:R-:W-:Y:S01]  /*7ea0*/  HADD2.F32 R65, -RZ, R66.reuse.H0_H0 ;  /* 0x20000042ff417230 */ /* 0x100fe20000004100 */
[----:B------:R-:W-:Y:S01]  /*7eb0*/  ISETP.NE.AND P6, PT, R102, RZ, PT ;  /* 0x000000ff6600720c */ /* 0x000fe20003fc5270 */
[----:B------:R-:W-:Y:S02]  /*7ec0*/  HADD2.F32 R66, -RZ, R66.H1_H1 ;  /* 0x30000042ff427230 */ /* 0x000fe40000004100 */
[--C-:B------:R-:W-:Y:S02]  /*7ed0*/  HADD2.F32 R69, -RZ, R70.reuse.H0_H0 ;  /* 0x20000046ff457230 */ /* 0x100fe40000004100 */
[C---:B--2---:R-:W-:Y:S01]  /*7ee0*/  FMUL R0, R38.reuse, R4 ;  /* 0x0000000426007220 */ /* 0x044fe20000400000 */
[C---:B------:R-:W-:Y:S01]  /*7ef0*/  FMUL R2, R38.reuse, R5 ;  /* 0x0000000526027220 */ /* 0x040fe20000400000 */
[C---:B------:R-:W-:Y:S01]  /*7f00*/  FMUL R4, R38.reuse, R8 ;  /* 0x0000000826047220 */ /* 0x040fe20000400000 */
[C---:B------:R-:W-:Y:S01]  /*7f10*/  FMUL R5, R38.reuse, R9 ;  /* 0x0000000926057220 */ /* 0x040fe20000400000 */
[C---:B------:R-:W-:Y:S01]  /*7f20*/  FFMA R0, R41.reuse, R40, R0 ;  /* 0x0000002829007223 */ /* 0x040fe20000000000 */
[C---:B------:R-:W-:Y:S01]  /*7f30*/  FFMA R2, R41.reuse, R43, R2 ;  /* 0x0000002b29027223 */ /* 0x040fe20000000002 */
        /* <DEDUP_REMOVED lines=10> */
[----:B------:R-:W-:Y:S02]  /*7fe0*/  HADD2.F32 R70, -RZ, R70.H1_H1 ;  /* 0x30000046ff467230 */ /* 0x000fe40000004100 */
[C---:B------:R-:W-:Y:S01]  /*7ff0*/  FMUL R28, R38.reuse, R32 ;  /* 0x00000020261c7220 */ /* 0x040fe20000400000 */
[C---:B------:R-:W-:Y:S01]  /*8000*/  FMUL R29, R38.reuse, R33 ;  /* 0x00000021261d7220 */ /* 0x040fe20000400000 */
[C---:B------:R-:W-:Y:S01]  /*8010*/  FMUL R3, R38.reuse, R6 ;  /* 0x0000000626037220 */ /* 0x040fe20000400000 */
[C---:B------:R-:W-:Y:S01]  /*8020*/  FMUL R7, R38.reuse, R7 ;  /* 0x0000000726077220 */ /* 0x040fe20000400000 */
[--C-:B------:R-:W-:Y:S02]  /*8030*/  HADD2.F32 R47, -RZ, R48.reuse.H0_H0 ;  /* 0x20000030ff2f7230 */ /* 0x100fe40000004100 */
[C---:B------:R-:W-:Y:S01]  /*8040*/  FMUL R6, R38.reuse, R10 ;  /* 0x0000000a26067220 */ /* 0x040fe20000400000 */
[C---:B------:R-:W-:Y:S01]  /*8050*/  FFMA R3, R41.reuse, R42, R3 ;  /* 0x0000002a29037223 */ /* 0x040fe20000000003 */
[----:B------:R-:W-:Y:S02]  /*8060*/  HADD2.F32 R48, -RZ, R48.H1_H1 ;  /* 0x30000030ff307230 */ /* 0x000fe40000004100 */
[C---:B------:R-:W-:Y:S01]  /*8070*/  FFMA R7, R41.reuse, R44, R7 ;  /* 0x0000002c29077223 */ /* 0x040fe20000000007 */
[C---:B------:R-:W-:Y:S01]  /*8080*/  FFMA R4, R41.reuse, R45, R4 ;  /* 0x0000002d29047223 */ /* 0x040fe20000000004 */
[C---:B------:R-:W-:Y:S01]  /*8090*/  FFMA R5, R41.reuse, R46, R5 ;  /* 0x0000002e29057223 */ /* 0x040fe20000000005 */
[----:B------:R-:W-:Y:S01]  /*80a0*/  FFMA R6, R41, R47, R6 ;  /* 0x0000002f29067223 */ /* 0x000fe20000000006 */
[----:B------:R-:W-:Y:S01]  /*80b0*/  FMUL R11, R38, R11 ;  /* 0x0000000b260b7220 */ /* 0x000fe20000400000 */
[----:B------:R-:W-:Y:S01]  /*80c0*/  F2FP.F16.E4M3.UNPACK_B R40, R79.H1 ;  /* 0x0000004fff28723e */ /* 0x000fe200030006ff */
[--C-:B------:R-:W-:Y:S01]  /*80d0*/  HADD2.F32 R51, -RZ, R52.reuse.H0_H0 ;  /* 0x20000034ff337230 */ /* 0x100fe20000004100 */
[----:B-1----:R-:W-:Y:S01]  /*80e0*/  F2FP.SATFINITE.E4M3.F32.PACK_AB_MERGE_C R105, R7, R3, RZ ;  /* 0x000000030769723e */ /* 0x002fe200048070ff */
[C---:B------:R-:W-:Y:S01]  /*80f0*/  FFMA R11, R41.reuse, R48, R11 ;  /* 0x00000030290b7223 */ /* 0x040fe2000000000b */
[C---:B------:R-:W-:Y:S01]  /*8100*/  FFMA R8, R41.reuse, R49, R8 ;  /* 0x0000003129087223 */ /* 0x040fe20000000008 */
[----:B------:R-:W-:Y:S01]  /*8110*/  FFMA R9, R41, R50, R9 ;  /* 0x0000003229097223 */ /* 0x000fe20000000009 */
[----:B------:R-:W-:Y:S01]  /*8120*/  F2FP.SATFINITE.E4M3.F32.PACK_AB_MERGE_C R104, R2, R0, R105 ;  /* 0x000000000268723e */ /* 0x000fe20004807069 */
[----:B------:R-:W-:Y:S01]  /*8130*/  HADD2.F32 R52, -RZ, R52.H1_H1 ;  /* 0x30000034ff347230 */ /* 0x000fe20000004100 */
[----:B------:R-:W-:Y:S01]  /*8140*/  F2FP.SATFINITE.E4M3.F32.PACK_AB_MERGE_C R106, R11, R6, RZ ;  /* 0x000000060b6a723e */ /* 0x000fe200048070ff */
[C---:B------:R-:W-:Y:S01]  /*8150*/  FMUL R10, R38.reuse, R14 ;  /* 0x0000000e260a7220 */ /* 0x040fe20000400000 */
[C---:B------:R-:W-:Y:S01]  /*8160*/  FMUL R15, R38.reuse, R15 ;  /* 0x0000000f260f7220 */ /* 0x040fe20000400000 */
[--C-:B------:R-:W-:Y:S01]  /*8170*/  HADD2.F32 R55, -RZ, R56.reuse.H0_H0 ;  /* 0x20000038ff377230 */ /* 0x100fe20000004100 */
[----:B------:R-:W-:Y:S01]  /*8180*/  F2FP.SATFINITE.E4M3.F32.PACK_AB_MERGE_C R105, R5, R4, R106 ;  /* 0x000000040569723e */ /* 0x000fe2000480706a */
[C---:B------:R-:W-:Y:S01]  /*8190*/  FFMA R10, R41.reuse, R51, R10 ;  /* 0x00000033290a7223 */ /* 0x040fe2000000000a */
[C---:B------:R-:W-:Y:S01]  /*81a0*/  FFMA R15, R41.reuse, R52, R15 ;  /* 0x00000034290f7223 */ /* 0x040fe2000000000f */
[C---:B------:R-:W-:Y:S01]  /*81b0*/  FFMA R12, R41.reuse, R53, R12 ;  /* 0x00000035290c7223 */ /* 0x040fe2000000000c */
[C---:B------:R-:W-:Y:S01]  /*81c0*/  FFMA R13, R41.reuse, R54, R13 ;  /* 0x00000036290d7223 */ /* 0x040fe2000000000d */
[----:B------:R-:W-:Y:S02]  /*81d0*/  HADD2.F32 R56, -RZ, R56.H1_H1 ;  /* 0x30000038ff387230 */ /* 0x000fe40000004100 */
[C---:B------:R-:W-:Y:S01]  /*81e0*/  FMUL R14, R38.reuse, R18 ;  /* 0x00000012260e7220 */ /* 0x040fe20000400000 */
[C---:B------:R-:W-:Y:S01]  /*81f0*/  FMUL R19, R38.reuse, R19 ;  /* 0x0000001326137220 */ /* 0x040fe20000400000 */
[--C-:B------:R-:W-:Y:S02]  /*8200*/  HADD2.F32 R59, -RZ, R60.reuse.H0_H0 ;  /* 0x2000003cff3b7230 */ /* 0x100fe40000004100 */
[C---:B------:R-:W-:Y:S01]  /*8210*/  FMUL R18, R38.reuse, R22 ;  /* 0x0000001626127220 */ /* 0x040fe20000400000 */
[C---:B------:R-:W-:Y:S01]  /*8220*/  FFMA R14, R41.reuse, R55, R14 ;  /* 0x00000037290e7223 */ /* 0x040fe2000000000e */
[----:B------:R-:W-:Y:S02]  /*8230*/  HADD2.F32 R60, -RZ, R60.H1_H1 ;  /* 0x3000003cff3c7230 */ /* 0x000fe40000004100 */
        /* <DEDUP_REMOVED lines=8> */
[C---:B------:R-:W-:Y:S01]  /*82c0*/  FFMA R23, R41.reuse, R60, R23 ;  /* 0x0000003c29177223 */ /* 0x040fe20000000017 */
[C---:B------:R-:W-:Y:S01]  /*82d0*/  FMUL R27, R38.reuse, R27 ;  /* 0x0000001b261b7220 */ /* 0x040fe20000400000 */
[C---:B------:R-:W-:Y:S01]  /*82e0*/  FFMA R20, R41.reuse, R61, R20 ;  /* 0x0000003d29147223 */ /* 0x040fe20000000014 */
[C---:B------:R-:W-:Y:S01]  /*82f0*/  FFMA R21, R41.reuse, R62, R21 ;  /* 0x0000003e29157223 */ /* 0x040fe20000000015 */
[--C-:B------:R-:W-:Y:S02]  /*8300*/  HADD2.F32 R67, -RZ, R68.reuse.H0_H0 ;  /* 0x20000044ff437230 */ /* 0x100fe40000004100 */
[----:B------:R-:W-:Y:S01]  /*8310*/  FFMA R22, R41, R63, R22 ;  /* 0x0000003f29167223 */ /* 0x000fe20000000016 */
[----:B------:R-:W-:Y:S02]  /*8320*/  HADD2.F32 R68, -RZ, R68.H1_H1 ;  /* 0x30000044ff447230 */ /* 0x000fe40000004100 */
[C---:B------:R-:W-:Y:S01]  /*8330*/  FMUL R26, R38.reuse, R30 ;  /* 0x0000001e261a7220 */ /* 0x040fe20000400000 */
[----:B------:R-:W-:Y:S01]  /*8340*/  F2FP.SATFINITE.E4M3.F32.PACK_AB_MERGE_C R107, R15, R10, RZ ;  /* 0x0000000a0f6b723e */ /* 0x000fe200048070ff */
        /* <DEDUP_REMOVED lines=8> */
[----:B------:R-:W-:Y:S01]  /*83d0*/  F2FP.SATFINITE.E4M3.F32.PACK_AB_MERGE_C R106, R9, R8, R107 ;  /* 0x00000008096a723e */ /* 0x000fe2000480706b */
[----:B------:R-:W-:Y:S01]  /*83e0*/  FFMA R31, R41, R68, R31 ;  /* 0x00000044291f7223 */ /* 0x000fe2000000001f */
[----:B------:R-:W-:Y:S01]  /*83f0*/  FMUL R35, R38, R35 ;  /* 0x0000002326237220 */ /* 0x000fe20000400000 */
[----:B------:R-:W-:Y:S01]  /*8400*/  F2FP.SATFINITE.E4M3.F32.PACK_AB_MERGE_C R107, R19, R14, RZ ;  /* 0x0000000e136b723e */ /* 0x000fe200048070ff */
[C---:B------:R-:W-:Y:S01]  /*8410*/  FFMA R28, R41.reuse, R69, R28 ;  /* 0x00000045291c7223 */ /* 0x040fe2000000001c */
[C---:B------:R-:W-:Y:S01]  /*8420*/  FFMA R29, R41.reuse, R70, R29 ;  /* 0x00000046291d7223 */ /* 0x040fe2000000001d */
[C---:B------:R-:W-:Y:S01]  /*8430*/  FFMA R30, R41.reuse, R43, R30 ;  /* 0x0000002b291e7223 */ /* 0x040fe2000000001e */
[----:B------:R-:W-:Y:S01]  /*8440*/  FFMA R35, R41, R40, R35 ;  /* 0x0000002829237223 */ /* 0x000fe20000000023 */
        /* <DEDUP_REMOVED lines=21> */
[----:B------:R-:W-:Y:S02]  /*85a0*/  UIADD3 UR4, UP0, UPT, UR62, 0x680, URZ ;  /* 0x000006803e047890 */ /* 0x000fe4000ff1e0ff */
[----:B------:R-:W-:Y:S02]  /*85b0*/  UIADD3 UR9, UPT, UPT, UR49, 0x40, URZ ;  /* 0x0000004031097890 */ /* 0x000fe4000fffe0ff */
[----:B------:R-:W-:Y:S02]  /*85c0*/  UIADD3 UR8, UPT, UPT, UR44, 0x5400, URZ ;  /* 0x000054002c087890 */ /* 0x000fe4000fffe0ff */
[----:B------:R-:W-:Y:S01]  /*85d0*/  UIADD3.X UR5, UPT, UPT, URZ, UR63, URZ, UP0, !UPT ;  /* 0x0000003fff057290 */ /* 0x000fe200087fe4ff */
[----:B------:R-:W-:Y:S01]  /*85e0*/  UMOV UR10, UR50 ;  /* 0x00000032000a7c82 */ /* 0x000fe20008000000 */
[----:B------:R-:W-:Y:S07]  /*85f0*/  UMOV UR11, UR36 ;  /* 0x00000024000b7c82 */ /* 0x000fee0008000000 */
[----:B------:R2:W-:Y:S01]  /*8600*/  UTMASTG.3D [UR8], [UR4] ;  /* 0x00000008040073b5 */ /* 0x0005e20008010000 */
[----:B------:R0:W-:Y:S01]  /*8610*/  UTMACMDFLUSH ;  /* 0x00000000000079b7 */ /* 0x0001e20000000000 */
[----:B--2---:R-:W-:Y:S04]  /*8620*/  DEPBAR.LE SB0, 0x1 ;  /* 0x000080400000791a */ /* 0x004fe80000000000 */
.L_x_131:
[----:B------:R-:W-:Y:S05]  /*8630*/  BSYNC.RECONVERGENT B0 ;  /* 0x0000000000007941 */ /* 0x000fea0003800200 */
.L_x_130:
        /* <DEDUP_REMOVED lines=16> */
.L_x_135:
[----:B------:R-:W-:Y:S05]  /*8740*/  BSYNC B0 ;  /* 0x0000000000007941 */ /* 0x000fea0003800000 */
.L_x_134:
        /* <DEDUP_REMOVED lines=17> */
.L_x_133:
[----:B------:R-:W-:Y:S05]  /*8860*/  BSYNC B1 ;  /* 0x0000000000017941 */ /* 0x000fea0003800000 */
.L_x_132:
        /* <DEDUP_REMOVED lines=21> */
.L_x_137:
        /* <DEDUP_REMOVED lines=18> */
[----:B------:R-:W-:Y:S01]  /*8ae0*/  ISETP.NE.AND P6, PT, R102, RZ, PT ;  /* 0x000000ff6600720c */ /* 0x000fe20003fc5270 */
[--C-:B------:R-:W-:Y:S01]  /*8af0*/  HADD2.F32 R49, -RZ, R50.reuse.H0_H0 ;  /* 0x20000032ff317230 */ /* 0x100fe20000004100 */
[----:B----4-:R-:W-:Y:S01]  /*8b00*/  F2FP.F16.E4M3.UNPACK_B R58, R76 ;  /* 0x0000004cff3a723e */ /* 0x010fe200020006ff */
[----:B------:R-:W-:Y:S01]  /*8b10*/  HADD2.F32 R50, -RZ, R50.H1_H1 ;  /* 0x30000032ff327230 */ /* 0x000fe20000004100 */
[----:B------:R-:W-:Y:S01]  /*8b20*/  F2FP.F16.E4M3.UNPACK_B R62, R77 ;  /* 0x0000004dff3e723e */ /* 0x000fe200020006ff */
[--C-:B------:R-:W-:Y:S01]  /*8b30*/  HADD2.F32 R53, -RZ, R54.reuse.H0_H0 ;  /* 0x20000036ff357230 */ /* 0x100fe20000004100 */
[----:B------:R-:W-:Y:S01]  /*8b40*/  F2FP.F16.E4M3.UNPACK_B R66, R78 ;  /* 0x0000004eff42723e */ /* 0x000fe200020006ff */
[----:B------:R-:W-:Y:S01]  /*8b50*/  HADD2.F32 R54, -RZ, R54.H1_H1 ;  /* 0x30000036ff367230 */ /* 0x000fe20000004100 */
[----:B------:R-:W-:Y:S01]  /*8b60*/  F2FP.F16.E4M3.UNPACK_B R70, R79 ;  /* 0x0000004fff46723e */ /* 0x000fe200020006ff */
[--C-:B------:R-:W-:Y:S01]  /*8b70*/  HADD2.F32 R57, -RZ, R58.reuse.H0_H0 ;  /* 0x2000003aff397230 */ /* 0x100fe20000004100 */
[----:B------:R-:W-:Y:S01]  /*8b80*/  F2FP.F16.E4M3.UNPACK_B R56, R75.H1 ;  /* 0x0000004bff38723e */ /* 0x000fe200030006ff */
[----:B------:R-:W-:Y:S01]  /*8b90*/  HADD2.F32 R58, -RZ, R58.H1_H1 ;  /* 0x3000003aff3a7230 */ /* 0x000fe20000004100 */
[----:B------:R-:W-:Y:S01]  /*8ba0*/  F2FP.F16.E4M3.UNPACK_B R60, R76.H1 ;  /* 0x0000004cff3c723e */ /* 0x000fe200030006ff */
[--C-:B------:R-:W-:Y:S01]  /*8bb0*/  HADD2.F32 R61, -RZ, R62.reuse.H0_H0 ;  /* 0x2000003eff3d7230 */ /* 0x100fe20000004100 */
[----:B------:R-:W-:Y:S01]  /*8bc0*/  F2FP.F16.E4M3.UNPACK_B R64, R77.H1 ;  /* 0x0000004dff40723e */ /* 0x000fe200030006ff */
[----:B------:R-:W-:Y:S01]  /*8bd0*/  HADD2.F32 R62, -RZ, R62.H1_H1 ;  /* 0x3000003eff3e7230 */ /* 0x000fe20000004100 */
[----:B------:R-:W-:Y:S01]  /*8be0*/  F2FP.F16.E4M3.UNPACK_B R68, R78.H1 ;  /* 0x0000004eff44723e */ /* 0x000fe200030006ff */
        /* <DEDUP_REMOVED lines=112> */
[----:B------:R-:W-:Y:S02]  /*92f0*/  UIADD3 UR4, UPT, UPT, UR44, 0x4400, URZ ;  /* 0x000044002c047890 */ /* 0x000fe4000fffe0ff */
[----:B------:R-:W-:Y:S01]  /*9300*/  UIADD3 UR9, UPT, UPT, UR49, 0x80, URZ ;  /* 0x0000008031097890 */ /* 0x000fe2000fffe0ff */
[----:B------:R-:W-:Y:S01]  /*9310*/  UMOV UR10, UR50 ;  /* 0x00000032000a7c82 */ /* 0x000fe20008000000 */
[----:B------:R-:W-:Y:S02]  /*9320*/  UMOV UR11, UR36 ;  /* 0x00000024000b7c82 */ /* 0x000fe40008000000 */
        /* <DEDUP_REMOVED lines=8> */
.L_x_139:
[----:B------:R-:W-:Y:S05]  /*93b0*/  BSYNC.RECONVERGENT B0 ;  /* 0x0000000000007941 */ /* 0x000fea0003800200 */
.L_x_138:
        /* <DEDUP_REMOVED lines=16> */
.L_x_143:
[----:B------:R-:W-:Y:S05]  /*94c0*/  BSYNC B0 ;  /* 0x0000000000007941 */ /* 0x000fea0003800000 */
.L_x_142:
        /* <DEDUP_REMOVED lines=17> */
.L_x_141:
[----:B------:R-:W-:Y:S05]  /*95e0*/  BSYNC B1 ;  /* 0x0000000000017941 */ /* 0x000fea0003800000 */
.L_x_140:
        /* <DEDUP_REMOVED lines=21> */
.L_x_145:
[----:B------:R-:W-:Y:S01]  /*9740*/  ISETP.NE.AND P0, PT, R97, RZ, PT ;  /* 0x000000ff6100720c */ /* 0x000fe20003f05270 */
[----:B------:R-:W-:Y:S05]  /*9750*/  WARPSYNC.ALL ;  /* 0x0000000000007948 */ /* 0x000fea0003800000 */
[----:B------:R-:W-:Y:S01]  /*9760*/  R2UR UR4, R39 ;  /* 0x00000000270472ca */ /* 0x000fe200000e0000 */
[----:B------:R-:W2:Y:S01]  /*9770*/  S2UR UR6, SR_CgaCtaId ;  /* 0x00000000000679c3 */ /* 0x000ea20000008800 */
[-C--:B------:R-:W-:Y:S01]  /*9780*/  F2FP.F16.E4M3.UNPACK_B R42, R72.reuse ;  /* 0x00000048ff2a723e */ /* 0x080fe200020006ff */
[----:B------:R-:W-:Y:S01]  /*9790*/  BSSY.RECONVERGENT B0, `(.L_x_146) ;  /* 0x000009b000007945 */ /* 0x000fe20003800200 */
[----:B------:R-:W-:Y:S02]  /*97a0*/  F2FP.F16.E4M3.UNPACK_B R72, R72.H1 ;  /* 0x00000048ff48723e */ /* 0x000fe400030006ff */
[-C--:B------:R-:W-:Y:S01]  /*97b0*/  F2FP.F16.E4M3.UNPACK_B R46, R73.reuse ;  /* 0x00000049ff2e723e */ /* 0x080fe200020006ff */
[--C-:B------:R-:W-:Y:S01]  /*97c0*/  HADD2.F32 R40, -RZ, R42.reuse.H0_H0 ;  /* 0x2000002aff287230 */ /* 0x100fe20000004100 */
[----:B------:R-:W-:Y:S01]  /*97d0*/  F2FP.F16.E4M3.UNPACK_B R73, R73.H1 ;  /* 0x00000049ff49723e */ /* 0x000fe200030006ff */
[----:B------:R-:W-:Y:S01]  /*97e0*/  HADD2.F32 R42, -RZ, R42.H1_H1 ;  /* 0x3000002aff2a7230 */ /* 0x000fe20000004100 */
[-C--:B------:R-:W-:Y:S01]  /*97f0*/  F2FP.F16.E4M3.UNPACK_B R50, R74.reuse ;  /* 0x0000004aff32723e */ /* 0x080fe200020006ff */
[----:B------:R-:W-:Y:S01]  /*9800*/  HADD2.F32 R43, -RZ, R72.H0_H0 ;  /* 0x20000048ff2b7230 */ /* 0x000fe20000004100 */
[----:B------:R-:W-:Y:S01]  /*9810*/  F2FP.F16.E4M3.UNPACK_B R74, R74.H1 ;  /* 0x0000004aff4a723e */ /* 0x000fe200030006ff */
[----:B------:R-:W-:Y:S01]  /*9820*/  LDTM.16dp32bit_t0_t15.x32 R4, tmem[UR4+0xc0] ;  /* 0x0000c004000479ee */ /* 0x000fe20008a80000 */
[----:B------:R-:W3:Y:S01]  /*9830*/  LDTM.16dp32bit_t16_t31.x32 R4, tmem[UR4+0xe0] ;  /* 0x0000e004000479ee */ /* 0x000ee20008aa0000 */
[----:B------:R-:W-:Y:S01]  /*9840*/  NOP ;  /* 0x0000000000007918 */ /* 0x000fe20000000000 */
[--C-:B------:R-:W-:Y:S01]  /*9850*/  HADD2.F32 R45, -RZ, R46.reuse.H0_H0 ;  /* 0x2000002eff2d7230 */ /* 0x100fe20000004100 */
[----:B------:R-:W-:Y:S01]  /*9860*/  R2UR UR5, R71 ;  /* 0x00000000470572ca */ /* 0x000fe200000e0000 */
[----:B------:R-:W-:Y:S01]  /*9870*/  HADD2.F32 R46, -RZ, R46.H1_H1 ;  /* 0x3000002eff2e7230 */ /* 0x000fe20000004100 */
[----:B------:R-:W-:Y:S01]  /*9880*/  F2FP.F16.E4M3.UNPACK_B R54, R75 ;  /* 0x0000004bff36723e */ /* 0x000fe200020006ff */
        /* <DEDUP_REMOVED lines=10> */
[----:B------:R-:W-:Y:S01]  /*9930*/  UIADD3 UR4, UPT, UPT, UR5, 0x1d0, URZ ;  /* 0x000001d005047890 */ /* 0x000fe2000fffe0ff */
[----:B------:R-:W-:Y:S01]  /*9940*/  HADD2.F32 R59, -RZ, R58.H1_H1 ;  /* 0x3000003aff3b7230 */ /* 0x000fe20000004100 */
[----:B------:R-:W-:Y:S01]  /*9950*/  F2FP.F16.E4M3.UNPACK_B R76, R76.H1 ;  /* 0x0000004cff4c723e */ /* 0x000fe200030006ff */
[--C-:B------:R-:W-:Y:S01]  /*9960*/  HADD2.F32 R60, -RZ, R62.reuse.H0_H0 ;  /* 0x2000003eff3c7230 */ /* 0x100fe20000004100 */
[----:B------:R-:W-:Y:S01]  /*9970*/  F2FP.F16.E4M3.UNPACK_B R77, R77.H1 ;  /* 0x0000004dff4d723e */ /* 0x000fe200030006ff */
[----:B------:R-:W-:Y:S01]  /*9980*/  HADD2.F32 R63, -RZ, R62.H1_H1 ;  /* 0x3000003eff3f7230 */ /* 0x000fe20000004100 */
[----:B------:R-:W-:Y:S01]  /*9990*/  F2FP.F16.E4M3.UNPACK_B R78, R78.H1 ;  /* 0x0000004eff4e723e */ /* 0x000fe200030006ff */
[--C-:B------:R-:W-:Y:S01]  /*99a0*/  HADD2.F32 R64, -RZ, R66.reuse.H0_H0 ;  /* 0x20000042ff407230 */ /* 0x100fe20000004100 */
[----:B--2---:R-:W-:Y:S01]  /*99b0*/  UPRMT UR4, UR6, 0x654, UR4 ;  /* 0x0000065406047896 */ /* 0x004fe20008000004 */
        /* <DEDUP_REMOVED lines=8> */
[----:B------:R-:W-:Y:S01]  /*9a40*/  SYNCS.ARRIVE.TRANS64.RED.A1T0 RZ, [UR4], RZ ;  /* 0x000000ffffff79a7 */ /* 0x000fe20008100404 */
[C---:B------:R-:W-:Y:S01]  /*9a50*/  FMUL R16, R38.reuse, R16 ;  /* 0x0000001026107220 */ /* 0x040fe20000400000 */
[C---:B------:R-:W-:Y:S01]  /*9a60*/  FMUL R17, R38.reuse, R17 ;  /* 0x0000001126117220 */ /* 0x040fe20000400000 */
[C---:B------:R-:W-:Y:S01]  /*9a70*/  FMUL R0, R38.reuse, R20 ;  /* 0x0000001426007220 */ /* 0x040fe20000400000 */
[C---:B------:R-:W-:Y:S01]  /*9a80*/  FMUL R2, R38.reuse, R21 ;  /* 0x0000001526027220 */ /* 0x040fe20000400000 */
[C---:B------:R-:W-:Y:S01]  /*9a90*/  FMUL R20, R38.reuse, R25 ;  /* 0x0000001926147220 */ /* 0x040fe20000400000 */
[----:B------:R-:W-:Y:S02]  /*9aa0*/  HADD2.F32 R67, -RZ, R66.H1_H1 ;  /* 0x30000042ff437230 */ /* 0x000fe40000004100 */
[C---:B------:R-:W-:Y:S01]  /*9ab0*/  FMUL R6, R38.reuse, R6 ;  /* 0x0000000626067220 */ /* 0x040fe20000400000 */
[----:B------:R-:W-:Y:S02]  /*9ac0*/  HADD2.F32 R44, -RZ, R72.H1_H1 ;  /* 0x30000048ff2c7230 */ /* 0x000fe40000004100 */
[C---:B------:R-:W-:Y:S01]  /*9ad0*/  FMUL R7, R38.reuse, R7 ;  /* 0x0000000726077220 */ /* 0x040fe20000400000 */
[--C-:B------:R-:W-:Y:S02]  /*9ae0*/  HADD2.F32 R47, -RZ, R73.reuse.H0_H0 ;  /* 0x20000049ff2f7230 */ /* 0x100fe40000004100 */
[C---:B------:R-:W-:Y:S01]  /*9af0*/  FFMA R6, R41.reuse, R43, R6 ;  /* 0x0000002b29067223 */ /* 0x040fe20000000006 */
[--C-:B------:R-:W-:Y:S02]  /*9b00*/  HADD2.F32 R40, -RZ, R68.reuse.H0_H0 ;  /* 0x20000044ff287230 */ /* 0x100fe40000004100 */
[C---:B------:R-:W-:Y:S01]  /*9b10*/  FFMA R7, R41.reuse, R44, R7 ;  /* 0x0000002c29077223 */ /* 0x040fe20000000007 */
[C---:B------:R-:W-:Y:S01]  /*9b20*/  FFMA R8, R41.reuse, R45, R8 ;  /* 0x0000002d29087223 */ /* 0x040fe20000000008 */
[----:B------:R-:W-:Y:S01]  /*9b30*/  FFMA R9, R41, R46, R9 ;  /* 0x0000002e29097223 */ /* 0x000fe20000000009 */
[----:B------:R-:W-:Y:S02]  /*9b40*/  HADD2.F32 R43, -RZ, R68.H1_H1 ;  /* 0x30000044ff2b7230 */ /* 0x000fe40000004100 */
[C---:B------:R-:W-:Y:S01]  /*9b50*/  FMUL R10, R38.reuse, R10 ;  /* 0x0000000a260a7220 */ /* 0x040fe20000400000 */
[----:B------:R-:W-:Y:S01]  /*9b60*/  HADD2.F32 R48, -RZ, R73.H1_H1 ;  /* 0x30000049ff307230 */ /* 0x000fe20000004100 */
[----:B------:R-:W-:Y:S01]  /*9b70*/  F2FP.SATFINITE.E4M3.F32.PACK_AB_MERGE_C R100, R7, R6, RZ ;  /* 0x000000060764723e */ /* 0x000fe200048070ff */
[C---:B------:R-:W-:Y:S01]  /*9b80*/  FMUL R7, R38.reuse, R24 ;  /* 0x0000001826077220 */ /* 0x040fe20000400000 */
[----:B------:R-:W-:Y:S01]  /*9b90*/  FFMA R10, R41, R47, R10 ;  /* 0x0000002f290a7223 */ /* 0x000fe2000000000a */
[C---:B------:R-:W-:Y:S01]  /*9ba0*/  FMUL R24, R38.reuse, R29 ;  /* 0x0000001d26187220 */ /* 0x040fe20000400000 */
[----:B------:R-:W-:Y:S01]  /*9bb0*/  F2FP.SATFINITE.E4M3.F32.PACK_AB_MERGE_C R100, R5, R4, R100 ;  /* 0x000000040564723e */ /* 0x000fe20004807064 */
[C---:B------:R-:W-:Y:S01]  /*9bc0*/  FMUL R11, R38.reuse, R11 ;  /* 0x0000000b260b7220 */ /* 0x040fe20000400000 */
[--C-:B------:R-:W-:Y:S02]  /*9bd0*/  HADD2.F32 R51, -RZ, R74.reuse.H0_H0 ;  /* 0x2000004aff337230 */ /* 0x100fe40000004100 */
[C---:B------:R-:W-:Y:S01]  /*9be0*/  FMUL R14, R38.reuse, R14 ;  /* 0x0000000e260e7220 */ /* 0x040fe20000400000 */
[----:B------:R-:W-:Y:S02]  /*9bf0*/  HADD2.F32 R52, -RZ, R74.H1_H1 ;  /* 0x3000004aff347230 */ /* 0x000fe40000004100 */
[C---:B------:R-:W-:Y:S01]  /*9c00*/  FFMA R11, R41.reuse, R48, R11 ;  /* 0x00000030290b7223 */ /* 0x040fe2000000000b */
[C---:B------:R-:W-:Y:S01]  /*9c10*/  FFMA R12, R41.reuse, R49, R12 ;  /* 0x00000031290c7223 */ /* 0x040fe2000000000c */
[C---:B------:R-:W-:Y:S01]  /*9c20*/  FFMA R13, R41.reuse, R50, R13 ;  /* 0x00000032290d7223 */ /* 0x040fe2000000000d */
[----:B------:R-:W-:Y:S01]  /*9c30*/  FFMA R14, R41, R51, R14 ;  /* 0x00000033290e7223 */ /* 0x000fe2000000000e */
[C---:B------:R-:W-:Y:S01]  /*9c40*/  FMUL R15, R38.reuse, R15 ;  /* 0x0000000f260f7220 */ /* 0x040fe20000400000 */
[--C-:B------:R-:W-:Y:S01]  /*9c50*/  HADD2.F32 R55, -RZ, R75.reuse.H0_H0 ;  /* 0x2000004bff377230 */ /* 0x100fe20000004100 */
[----:B------:R-:W-:Y:S01]  /*9c60*/  F2FP.SATFINITE.E4M3.F32.PACK_AB_MERGE_C R101, R11, R10, RZ ;  /* 0x0000000a0b65723e */ /* 0x000fe200048070ff */
[----:B------:R-:W-:Y:S02]  /*9c70*/  HADD2.F32 R56, -RZ, R75.H1_H1 ;  /* 0x3000004bff387230 */ /* 0x000fe40000004100 */
[C---:B------:R-:W-:Y:S01]  /*9c80*/  FFMA R15, R41.reuse, R52, R15 ;  /* 0x00000034290f7223 */ /* 0x040fe2000000000f */
[----:B------:R-:W-:Y:S01]  /*9c90*/  FFMA R16, R41, R53, R16 ;  /* 0x0000003529107223 */ /* 0x000fe20000000010 */
[----:B------:R-:W-:Y:S01]  /*9ca0*/  F2FP.SATFINITE.E4M3.F32.PACK_AB_MERGE_C R101, R9, R8, R101 ;  /* 0x000000080965723e */ /* 0x000fe20004807065 */
[----:B------:R-:W-:Y:S01]  /*9cb0*/  FFMA R17, R41, R54, R17 ;  /* 0x0000003629117223 */ /* 0x000fe20000000011 */
[C---:B------:R-:W-:Y:S01]  /*9cc0*/  FMUL R18, R38.reuse, R18 ;  /* 0x0000001226127220 */ /* 0x040fe20000400000 */
[----:B------:R-:W-:Y:S01]  /*9cd0*/  F2FP.SATFINITE.E4M3.F32.PACK_AB_MERGE_C R102, R15, R14, RZ ;  /* 0x0000000e0f66723e */ /* 0x000fe200048070ff */
[C---:B------:R-:W-:Y:S01]  /*9ce0*/  FMUL R19, R38.reuse, R19 ;  /* 0x0000001326137220 */ /* 0x040fe20000400000 */
[--C-:B------:R-:W-:Y:S02]  /*9cf0*/  HADD2.F32 R58, -RZ, R76.reuse.H0_H0 ;  /* 0x2000004cff3a7230 */ /* 0x100fe40000004100 */
[----:B------:R-:W-:Y:S01]  /*9d00*/  FFMA R18, R41, R55, R18 ;  /* 0x0000003729127223 */ /* 0x000fe20000000012 */
[----:B------:R-:W-:Y:S01]  /*9d10*/  F2FP.SATFINITE.E4M3.F32.PACK_AB_MERGE_C R102, R13, R12, R102 ;  /* 0x0000000c0d66723e */ /* 0x000fe20004807066 */
[C---:B------:R-:W-:Y:S01]  /*9d20*/  FFMA R19, R41.reuse, R56, R19 ;  /* 0x0000003829137223 */ /* 0x040fe20000000013 */
[----:B------:R-:W-:Y:S02]  /*9d30*/  HADD2.F32 R61, -RZ, R76.H1_H1 ;  /* 0x3000004cff3d7230 */ /* 0x000fe40000004100 */
[C---:B------:R-:W-:Y:S01]  /*9d40*/  FMUL R3, R38.reuse, R22 ;  /* 0x0000001626037220 */ /* 0x040fe20000400000 */
        /* <DEDUP_REMOVED lines=10> */
[C---:B------:R-:W-:Y:S01]  /*9df0*/  FMUL R23, R38.reuse, R28 ;  /* 0x0000001c26177220 */ /* 0x040fe20000400000 */
[----:B------:R-:W-:Y:S01]  /*9e00*/  F2FP.F16.E4M3.UNPACK_B R79, R79.H1 ;  /* 0x0000004fff4f723e */ /* 0x000fe200030006ff */
        /* <DEDUP_REMOVED lines=9> */
[C---:B------:R-:W-:Y:S01]  /*9ea0*/  FFMA R24, R41.reuse, R67, R24 ;  /* 0x0000004329187223 */ /* 0x040fe20000000018 */
[C---:B------:R-:W-:Y:S01]  /*9eb0*/  FMUL R28, R38.reuse, R33 ;  /* 0x00000021261c7220 */ /* 0x040fe20000400000 */
[--C-:B------:R-:W-:Y:S02]  /*9ec0*/  HADD2.F32 R42, -RZ, R79.reuse.H0_H0 ;  /* 0x2000004fff2a7230 */ /* 0x100fe40000004100 */
[C---:B------:R-:W-:Y:S01]  /*9ed0*/  FFMA R25, R41.reuse, R66, R25 ;  /* 0x0000004229197223 */ /* 0x040fe20000000019 */
[----:B------:R-:W-:Y:S02]  /*9ee0*/  HADD2.F32 R71, -RZ, R79.H1_H1 ;  /* 0x3000004fff477230 */ /* 0x000fe40000004100 */
[C---:B------:R-:W-:Y:S01]  /*9ef0*/  FMUL R29, R38.reuse, R34 ;  /* 0x00000022261d7220 */ /* 0x040fe20000400000 */
        /* <DEDUP_REMOVED lines=9> */
[----:B-1----:R-:W-:Y:S01]  /*9f90*/  F2FP.SATFINITE.E4M3.F32.PACK_AB_MERGE_C R105, R22, R21, RZ ;  /* 0x000000151669723e */ /* 0x002fe200048070ff */
[----:B------:R1:W-:Y:S01]  /*9fa0*/  STS.128 [R84+UR44+0x5400], R100 ;  /* 0x0054006454007988 */ /* 0x0003e20008000c2c */
[----:B------:R-:W-:Y:S02]  /*9fb0*/  F2FP.SATFINITE.E4M3.F32.PACK_AB_MERGE_C R64, R26, R25, RZ ;  /* 0x000000191a40723e */ /* 0x000fe400048070ff */
[----:B------:R-:W-:Y:S02]  /*9fc0*/  F2FP.SATFINITE.E4M3.F32.PACK_AB_MERGE_C R67, R30, R29, RZ ;  /* 0x0000001d1e43723e */ /* 0x000fe400048070ff */
[----:B------:R-:W-:Y:S02]  /*9fd0*/  F2FP.SATFINITE.E4M3.F32.PACK_AB_MERGE_C R104, R2, R0, R3 ;  /* 0x000000000268723e */ /* 0x000fe40004807003 */
[----:B------:R-:W-:Y:S02]  /*9fe0*/  F2FP.SATFINITE.E4M3.F32.PACK_AB_MERGE_C R105, R20, R7, R105 ;  /* 0x000000071469723e */ /* 0x000fe40004807069 */
[----:B------:R-:W-:Y:S02]  /*9ff0*/  F2FP.SATFINITE.E4M3.F32.PACK_AB_MERGE_C R106, R24, R23, R64 ;  /* 0x00000017186a723e */ /* 0x000fe40004807040 */
[----:B------:R-:W-:Y:S02]  /*a000*/  F2FP.SATFINITE.E4M3.F32.PACK_AB_MERGE_C R107, R28, R27, R67 ;  /* 0x0000001b1c6b723e */ /* 0x000fe40004807043 */
[----:B------:R-:W-:Y:S03]  /*a010*/  IADD3 R36, PT, PT, R36, 0x1, RZ ;  /* 0x0000000124247810 */ /* 0x000fe60007ffe0ff */
        /* <DEDUP_REMOVED lines=18> */
.L_x_147:
[----:B------:R-:W-:Y:S05]  /*a140*/  BSYNC.RECONVERGENT B0 ;  /* 0x0000000000007941 */ /* 0x000fea0003800200 */
.L_x_146:
[----:B------:R-:W-:Y:S01]  /*a150*/  R2UR UR4, R87 ;  /* 0x00000000570472ca */ /* 0x000fe200000e0000 */
[----:B------:R-:W-:Y:S01]  /*a160*/  BAR.SYNC.DEFER_BLOCKING 0x1, 0x80 ;  /* 0x0042000000007b1d */ /* 0x000fe20000010000 */
[C---:B------:R-:W-:Y:S01]  /*a170*/  ISETP.NE.AND P0, PT, R89.reuse, 0x2, PT ;  /* 0x000000025900780c */ /* 0x040fe20003f05270 */
[----:B------:R-:W-:Y:S01]  /*a180*/  UISETP.NE.AND UP0, UPT, UR45, URZ, UPT ;  /* 0x000000ff2d00728c */ /* 0x000fe2000bf05270 */
[----:B------:R-:W-:Y:S01]  /*a190*/  ISETP.NE.AND P1, PT, R36, 0x4, PT ;  /* 0x000000042400780c */ /* 0x000fe20003f25270 */
[----:B------:R-:W-:Y:S01]  /*a1a0*/  UIADD3 UR16, UPT, UPT, UR38, UR59, URZ ;  /* 0x0000003b26107290 */ /* 0x000fe2000fffe0ff */
[----:B------:R-:W-:Y:S02]  /*a1b0*/  SEL R5, RZ, 0x1, P0 ;  /* 0x00000001ff057807 */ /* 0x000fe40000000000 */
[----:B------:R-:W-:Y:S02]  /*a1c0*/  SEL R3, RZ, 0x1, P1 ;  /* 0x00000001ff037807 */ /* 0x000fe40000800000 */
[----:B------:R-:W-:Y:S02]  /*a1d0*/  LOP3.LUT R92, R92, R5, RZ, 0x3c, !PT ;  /* 0x000000055c5c7212 */ /* 0x000fe400078e3cff */
[----:B------:R-:W-:Y:S01]  /*a1e0*/  LOP3.LUT R94, R94, R3, RZ, 0x3c, !PT ;  /* 0x000000035e5e7212 */ /* 0x000fe200078e3cff */
[----:B------:R-:W-:Y:S01]  /*a1f0*/  UIADD3 UR20, UPT, UPT, UR37, UR4, URZ ;  /* 0x0000000425147290 */ /* 0x000fe2000fffe0ff */
[----:B------:R-:W-:Y:S02]  /*a200*/  SEL R89, R89, RZ, P0 ;  /* 0x000000ff59597207 */ /* 0x000fe40000000000 */
[----:B------:R-:W-:Y:S01]  /*a210*/  SEL R36, R36, RZ, P1 ;  /* 0x000000ff24247207 */ /* 0x000fe20000800000 */
[----:B------:R-:W-:Y:S01]  /*a220*/  UMOV UR36, UR58 ;  /* 0x0000003a00247c82 */ /* 0x000fe20008000000 */
[----:B------:R-:W-:Y:S07]  /*a230*/  BRA.U UP0, `(.L_x_148) ;  /* 0xffffffb900e07547 */ /* 0x000fee000b83ffff */
[----:B------:R-:W-:Y:S05]  /*a240*/  EXIT ;  /* 0x000000000000794d */ /* 0x000fea0003800000 */
.L_x_25:
[----:B-1----:R1:W2:Y:S02]  /*a250*/  SYNCS.PHASECHK.TRANS64.TRYWAIT P0, [R0+URZ+0x200], R3 ;  /* 0x00020003000075a7 */ /* 0x0022a400080011ff */
[----:B--2---:R-:W-:Y:S05]  /*a260*/  @!P0 NANOSLEEP.SYNCS 0x989680 ;  /* 0x009896800000895d */ /* 0x004fea0003900000 */
[----:B------:R-:W2:Y:S02]  /*a270*/  @!P0 SYNCS.PHASECHK.TRANS64 P0, [R0+URZ+0x200], R3 ;  /* 0x00020003000085a7 */ /* 0x000ea400080010ff */
[----:B--2---:R-:W-:Y:S05]  /*a280*/  @!P0 BRA `(.L_x_25) ;  /* 0xfffffffc00f08947 */ /* 0x004fea000383ffff */
[----:B------:R-:W-:Y:S05]  /*a290*/  BRA `(.L_x_149) ;  /* 0xffffff78006c7947 */ /* 0x000fea000383ffff */
.L_x_28:
[----:B-1----:R-:W-:-:S07]  /*a2a0*/  MOV R0, UR33 ;  /* 0x0000002100007c02 */ /* 0x002fce0008000f00 */
.L_x_150:
[----:B-1----:R1:W2:Y:S02]  /*a2b0*/  SYNCS.PHASECHK.TRANS64.TRYWAIT P0, [R0+URZ+0xa0], R3 ;  /* 0x0000a003000075a7 */ /* 0x0022a400080011ff */
[----:B--2---:R-:W-:Y:S05]  /*a2c0*/  @!P0 NANOSLEEP.SYNCS 0x989680 ;  /* 0x009896800000895d */ /* 0x004fea0003900000 */
[----:B------:R-:W2:Y:S02]  /*a2d0*/  @!P0 SYNCS.PHASECHK.TRANS64 P0, [R0+URZ+0xa0], R3 ;  /* 0x0000a003000085a7 */ /* 0x000ea400080010ff */
[----:B--2---:R-:W-:Y:S05]  /*a2e0*/  @!P0 BRA `(.L_x_150) ;  /* 0xfffffffc00f08947 */ /* 0x004fea000383ffff */
[----:B------:R-:W-:Y:S05]  /*a2f0*/  BRA `(.L_x_27) ;  /* 0xffffff7800b07947 */ /* 0x000fea000383ffff */
.L_x_35:
[----:B-1----:R-:W-:-:S07]  /*a300*/  MOV R0, UR17 ;  /* 0x0000001100007c02 */ /* 0x002fce0008000f00 */
.L_x_151:
[----:B-1----:R1:W2:Y:S02]  /*a310*/  SYNCS.PHASECHK.TRANS64.TRYWAIT P0, [R0+URZ+0xa0], R3 ;  /* 0x0000a003000075a7 */ /* 0x0022a400080011ff */
[----:B--2---:R-:W-:Y:S05]  /*a320*/  @!P0 NANOSLEEP.SYNCS 0x989680 ;  /* 0x009896800000895d */ /* 0x004fea0003900000 */
[----:B------:R-:W2:Y:S02]  /*a330*/  @!P0 SYNCS.PHASECHK.TRANS64 P0, [R0+URZ+0xa0], R3 ;  /* 0x0000a003000085a7 */ /* 0x000ea400080010ff */
[----:B--2---:R-:W-:Y:S05]  /*a340*/  @!P0 BRA `(.L_x_151) ;  /* 0xfffffffc00f08947 */ /* 0x004fea000383ffff */
[----:B------:R-:W-:Y:S05]  /*a350*/  BRA `(.L_x_34) ;  /* 0xffffff7c00707947 */ /* 0x000fea000383ffff */
.L_x_40:
[----:B-1----:R1:W2:Y:S02]  /*a360*/  SYNCS.PHASECHK.TRANS64.TRYWAIT P0, [R3+URZ+0x190], R0 ;  /* 0x00019000030075a7 */ /* 0x0022a400080011ff */
[----:B--2---:R-:W-:Y:S05]  /*a370*/  @!P0 NANOSLEEP.SYNCS 0x989680 ;  /* 0x009896800000895d */ /* 0x004fea0003900000 */
[----:B------:R-:W2:Y:S02]  /*a380*/  @!P0 SYNCS.PHASECHK.TRANS64 P0, [R3+URZ+0x190], R0 ;  /* 0x00019000030085a7 */ /* 0x000ea400080010ff */
[----:B--2---:R-:W-:Y:S05]  /*a390*/  @!P0 BRA `(.L_x_40) ;  /* 0xfffffffc00f08947 */ /* 0x004fea000383ffff */
[----:B------:R-:W-:Y:S05]  /*a3a0*/  BRA `(.L_x_152) ;  /* 0xffffff8000107947 */ /* 0x000fea000383ffff */
.L_x_44:
[----:B-1----:R-:W-:-:S07]  /*a3b0*/  MOV R0, UR4 ;  /* 0x0000000400007c02 */ /* 0x002fce0008000f00 */
.L_x_153:
[----:B-1----:R1:W2:Y:S02]  /*a3c0*/  SYNCS.PHASECHK.TRANS64.TRYWAIT P0, [R0+URZ], R3 ;  /* 0x00000003000075a7 */ /* 0x0022a400080011ff */
[----:B--2---:R-:W-:Y:S05]  /*a3d0*/  @!P0 NANOSLEEP.SYNCS 0x989680 ;  /* 0x009896800000895d */ /* 0x004fea0003900000 */
[----:B------:R-:W2:Y:S02]  /*a3e0*/  @!P0 SYNCS.PHASECHK.TRANS64 P0, [R0+URZ], R3 ;  /* 0x00000003000085a7 */ /* 0x000ea400080010ff */
[----:B--2---:R-:W-:Y:S05]  /*a3f0*/  @!P0 BRA `(.L_x_153) ;  /* 0xfffffffc00f08947 */ /* 0x004fea000383ffff */
[----:B------:R-:W-:Y:S05]  /*a400*/  BRA `(.L_x_154) ;  /* 0xffffff8400b87947 */ /* 0x000fea000383ffff */
.L_x_45:
[----:B------:R-:W-:-:S07]  /*a410*/  MOV R0, UR5 ;  /* 0x0000000500007c02 */ /* 0x000fce0008000f00 */
.L_x_155:
[----:B-1----:R1:W2:Y:S02]  /*a420*/  SYNCS.PHASECHK.TRANS64.TRYWAIT P0, [R0+URZ], R3 ;  /* 0x00000003000075a7 */ /* 0x0022a400080011ff */
[----:B--2---:R-:W-:Y:S05]  /*a430*/  @!P0 NANOSLEEP.SYNCS 0x989680 ;  /* 0x009896800000895d */ /* 0x004fea0003900000 */
[----:B------:R-:W2:Y:S02]  /*a440*/  @!P0 SYNCS.PHASECHK.TRANS64 P0, [R0+URZ], R3 ;  /* 0x00000003000085a7 */ /* 0x000ea400080010ff */
[----:B--2---:R-:W-:Y:S05]  /*a450*/  @!P0 BRA `(.L_x_155) ;  /* 0xfffffffc00f08947 */ /* 0x004fea000383ffff */
[----:B------:R-:W-:Y:S05]  /*a460*/  BRA `(.L_x_156) ;  /* 0xffffff8400c47947 */ /* 0x000fea000383ffff */
.L_x_46:
[----:B------:R-:W-:-:S07]  /*a470*/  MOV R0, UR5 ;  /* 0x0000000500007c02 */ /* 0x000fce0008000f00 */
.L_x_157:
[----:B-1----:R1:W2:Y:S02]  /*a480*/  SYNCS.PHASECHK.TRANS64.TRYWAIT P0, [R0+URZ], R3 ;  /* 0x00000003000075a7 */ /* 0x0022a400080011ff */
[----:B--2---:R-:W-:Y:S05]  /*a490*/  @!P0 NANOSLEEP.SYNCS 0x989680 ;  /* 0x009896800000895d */ /* 0x004fea0003900000 */
[----:B------:R-:W2:Y:S02]  /*a4a0*/  @!P0 SYNCS.PHASECHK.TRANS64 P0, [R0+URZ], R3 ;  /* 0x00000003000085a7 */ /* 0x000ea400080010ff */
[----:B--2---:R-:W-:Y:S05]  /*a4b0*/  @!P0 BRA `(.L_x_157) ;  /* 0xfffffffc00f08947 */ /* 0x004fea000383ffff */
[----:B------:R-:W-:Y:S05]  /*a4c0*/  BRA `(.L_x_158) ;  /* 0xffffff8400d07947 */ /* 0x000fea000383ffff */
.L_x_47:
[----:B------:R-:W-:-:S07]  /*a4d0*/  MOV R0, UR5 ;  /* 0x0000000500007c02 */ /* 0x000fce0008000f00 */
.L_x_159:
[----:B-1----:R1:W2:Y:S02]  /*a4e0*/  SYNCS.PHASECHK.TRANS64.TRYWAIT P0, [R0+URZ], R3 ;  /* 0x00000003000075a7 */ /* 0x0022a400080011ff */
[----:B--2---:R-:W-:Y:S05]  /*a4f0*/  @!P0 NANOSLEEP.SYNCS 0x989680 ;  /* 0x009896800000895d */ /* 0x004fea0003900000 */
[----:B------:R-:W2:Y:S02]  /*a500*/  @!P0 SYNCS.PHASECHK.TRANS64 P0, [R0+URZ], R3 ;  /* 0x00000003000085a7 */ /* 0x000ea400080010ff */
[----:B--2---:R-:W-:Y:S05]  /*a510*/  @!P0 BRA `(.L_x_159) ;  /* 0xfffffffc00f08947 */ /* 0x004fea000383ffff */
[----:B------:R-:W-:Y:S05]  /*a520*/  BRA `(.L_x_160) ;  /* 0xffffff8400dc7947 */ /* 0x000fea000383ffff */
.L_x_48:
[----:B------:R-:W-:-:S07]  /*a530*/  MOV R0, UR5 ;  /* 0x0000000500007c02 */ /* 0x000fce0008000f00 */
.L_x_161:
[----:B-1----:R1:W2:Y:S02]  /*a540*/  SYNCS.PHASECHK.TRANS64.TRYWAIT P0, [R0+URZ], R3 ;  /* 0x00000003000075a7 */ /* 0x0022a400080011ff */
[----:B--2---:R-:W-:Y:S05]  /*a550*/  @!P0 NANOSLEEP.SYNCS 0x989680 ;  /* 0x009896800000895d */ /* 0x004fea0003900000 */
[----:B------:R-:W2:Y:S02]  /*a560*/  @!P0 SYNCS.PHASECHK.TRANS64 P0, [R0+URZ], R3 ;  /* 0x00000003000085a7 */ /* 0x000ea400080010ff */
[----:B--2---:R-:W-:Y:S05]  /*a570*/  @!P0 BRA `(.L_x_161) ;  /* 0xfffffffc00f08947 */ /* 0x004fea000383ffff */
[----:B------:R-:W-:Y:S05]  /*a580*/  BRA `(.L_x_162) ;  /* 0xffffff8400e87947 */ /* 0x000fea000383ffff */
.L_x_49:
[----:B------:R-:W-:-:S07]  /*a590*/  MOV R0, UR5 ;  /* 0x0000000500007c02 */ /* 0x000fce0008000f00 */
.L_x_163:
[----:B-1----:R1:W2:Y:S02]  /*a5a0*/  SYNCS.PHASECHK.TRANS64.TRYWAIT P0, [R0+URZ], R3 ;  /* 0x00000003000075a7 */ /* 0x0022a400080011ff */
[----:B--2---:R-:W-:Y:S05]  /*a5b0*/  @!P0 NANOSLEEP.SYNCS 0x989680 ;  /* 0x009896800000895d */ /* 0x004fea0003900000 */
[----:B------:R-:W2:Y:S02]  /*a5c0*/  @!P0 SYNCS.PHASECHK.TRANS64 P0, [R0+URZ], R3 ;  /* 0x00000003000085a7 */ /* 0x000ea400080010ff */
[----:B--2---:R-:W-:Y:S05]  /*a5d0*/  @!P0 BRA `(.L_x_163) ;  /* 0xfffffffc00f08947 */ /* 0x004fea000383ffff */
[----:B------:R-:W-:Y:S05]  /*a5e0*/  BRA `(.L_x_164) ;  /* 0xffffff8400f47947 */ /* 0x000fea000383ffff */
.L_x_50:
[----:B------:R-:W-:-:S07]  /*a5f0*/  MOV R0, UR5 ;  /* 0x0000000500007c02 */ /* 0x000fce0008000f00 */
.L_x_165:
[----:B-1----:R1:W2:Y:S02]  /*a600*/  SYNCS.PHASECHK.TRANS64.TRYWAIT P0, [R0+URZ], R3 ;  /* 0x00000003000075a7 */ /* 0x0022a400080011ff */
[----:B--2---:R-:W-:Y:S05]  /*a610*/  @!P0 NANOSLEEP.SYNCS 0x989680 ;  /* 0x009896800000895d */ /* 0x004fea0003900000 */
[----:B------:R-:W2:Y:S02]  /*a620*/  @!P0 SYNCS.PHASECHK.TRANS64 P0, [R0+URZ], R3 ;  /* 0x00000003000085a7 */ /* 0x000ea400080010ff */
[----:B--2---:R-:W-:Y:S05]  /*a630*/  @!P0 BRA `(.L_x_165) ;  /* 0xfffffffc00f08947 */ /* 0x004fea000383ffff */
[----:B------:R-:W-:Y:S05]  /*a640*/  BRA `(.L_x_166) ;  /* 0xffffff8800007947 */ /* 0x000fea000383ffff */
.L_x_51:
[----:B------:R-:W-:-:S07]  /*a650*/  MOV R0, UR5 ;  /* 0x0000000500007c02 */ /* 0x000fce0008000f00 */
.L_x_167:
[----:B-1----:R1:W2:Y:S02]  /*a660*/  SYNCS.PHASECHK.TRANS64.TRYWAIT P0, [R0+URZ], R3 ;  /* 0x00000003000075a7 */ /* 0x0022a400080011ff */
[----:B--2---:R-:W-:Y:S05]  /*a670*/  @!P0 NANOSLEEP.SYNCS 0x989680 ;  /* 0x009896800000895d */ /* 0x004fea0003900000 */
[----:B------:R-:W2:Y:S02]  /*a680*/  @!P0 SYNCS.PHASECHK.TRANS64 P0, [R0+URZ], R3 ;  /* 0x00000003000085a7 */ /* 0x000ea400080010ff */
[----:B--2---:R-:W-:Y:S05]  /*a690*/  @!P0 BRA `(.L_x_167) ;  /* 0xfffffffc00f08947 */ /* 0x004fea000383ffff */
[----:B------:R-:W-:Y:S05]  /*a6a0*/  BRA `(.L_x_168) ;  /* 0xffffff88000c7947 */ /* 0x000fea000383ffff */
.L_x_52:
[----:B------:R-:W-:-:S07]  /*a6b0*/  MOV R0, UR5 ;  /* 0x0000000500007c02 */ /* 0x000fce0008000f00 */
.L_x_169:
[----:B-1----:R1:W2:Y:S02]  /*a6c0*/  SYNCS.PHASECHK.TRANS64.TRYWAIT P0, [R0+URZ], R3 ;  /* 0x00000003000075a7 */ /* 0x0022a400080011ff */
[----:B--2---:R-:W-:Y:S05]  /*a6d0*/  @!P0 NANOSLEEP.SYNCS 0x989680 ;  /* 0x009896800000895d */ /* 0x004fea0003900000 */
[----:B------:R-:W2:Y:S02]  /*a6e0*/  @!P0 SYNCS.PHASECHK.TRANS64 P0, [R0+URZ], R3 ;  /* 0x00000003000085a7 */ /* 0x000ea400080010ff */
[----:B--2---:R-:W-:Y:S05]  /*a6f0*/  @!P0 BRA `(.L_x_169) ;  /* 0xfffffffc00f08947 */ /* 0x004fea000383ffff */
[----:B------:R-:W-:Y:S05]  /*a700*/  BRA `(.L_x_170) ;  /* 0xffffff8800187947 */ /* 0x000fea000383ffff */
.L_x_53:
[----:B------:R-:W-:-:S07]  /*a710*/  MOV R0, UR5 ;  /* 0x0000000500007c02 */ /* 0x000fce0008000f00 */
.L_x_171:
[----:B-1----:R1:W2:Y:S02]  /*a720*/  SYNCS.PHASECHK.TRANS64.TRYWAIT P0, [R0+URZ], R3 ;  /* 0x00000003000075a7 */ /* 0x0022a400080011ff */
[----:B--2---:R-:W-:Y:S05]  /*a730*/  @!P0 NANOSLEEP.SYNCS 0x989680 ;  /* 0x009896800000895d */ /* 0x004fea0003900000 */
[----:B------:R-:W2:Y:S02]  /*a740*/  @!P0 SYNCS.PHASECHK.TRANS64 P0, [R0+URZ], R3 ;  /* 0x00000003000085a7 */ /* 0x000ea400080010ff */
[----:B--2---:R-:W-:Y:S05]  /*a750*/  @!P0 BRA `(.L_x_171) ;  /* 0xfffffffc00f08947 */ /* 0x004fea000383ffff */
[----:B------:R-:W-:Y:S05]  /*a760*/  BRA `(.L_x_172) ;  /* 0xffffff8800247947 */ /* 0x000fea000383ffff */
.L_x_54:
[----:B------:R-:W-:-:S07]  /*a770*/  MOV R0, UR5 ;  /* 0x0000000500007c02 */ /* 0x000fce0008000f00 */
.L_x_173:
[----:B-1----:R1:W2:Y:S02]  /*a780*/  SYNCS.PHASECHK.TRANS64.TRYWAIT P0, [R0+URZ], R3 ;  /* 0x00000003000075a7 */ /* 0x0022a400080011ff */
[----:B--2---:R-:W-:Y:S05]  /*a790*/  @!P0 NANOSLEEP.SYNCS 0x989680 ;  /* 0x009896800000895d */ /* 0x004fea0003900000 */
[----:B------:R-:W2:Y:S02]  /*a7a0*/  @!P0 SYNCS.PHASECHK.TRANS64 P0, [R0+URZ], R3 ;  /* 0x00000003000085a7 */ /* 0x000ea400080010ff */
[----:B--2---:R-:W-:Y:S05]  /*a7b0*/  @!P0 BRA `(.L_x_173) ;  /* 0xfffffffc00f08947 */ /* 0x004fea000383ffff */
[----:B------:R-:W-:Y:S05]  /*a7c0*/  BRA `(.L_x_174) ;  /* 0xffffff8800307947 */ /* 0x000fea000383ffff */
.L_x_55:
[----:B------:R-:W-:-:S07]  /*a7d0*/  MOV R0, UR5 ;  /* 0x0000000500007c02 */ /* 0x000fce0008000f00 */
.L_x_175:
[----:B-1----:R1:W2:Y:S02]  /*a7e0*/  SYNCS.PHASECHK.TRANS64.TRYWAIT P0, [R0+URZ], R3 ;  /* 0x00000003000075a7 */ /* 0x0022a400080011ff */
[----:B--2---:R-:W-:Y:S05]  /*a7f0*/  @!P0 NANOSLEEP.SYNCS 0x989680 ;  /* 0x009896800000895d */ /* 0x004fea0003900000 */
[----:B------:R-:W2:Y:S02]  /*a800*/  @!P0 SYNCS.PHASECHK.TRANS64 P0, [R0+URZ], R3 ;  /* 0x00000003000085a7 */ /* 0x000ea400080010ff */
[----:B--2---:R-:W-:Y:S05]  /*a810*/  @!P0 BRA `(.L_x_175) ;  /* 0xfffffffc00f08947 */ /* 0x004fea000383ffff */
[----:B------:R-:W-:Y:S05]  /*a820*/  BRA `(.L_x_176) ;  /* 0xffffff88003c7947 */ /* 0x000fea000383ffff */
.L_x_56:
[----:B------:R-:W-:-:S07]  /*a830*/  MOV R0, UR5 ;  /* 0x0000000500007c02 */ /* 0x000fce0008000f00 */
.L_x_177:
[----:B-1----:R1:W2:Y:S02]  /*a840*/  SYNCS.PHASECHK.TRANS64.TRYWAIT P0, [R0+URZ], R3 ;  /* 0x00000003000075a7 */ /* 0x0022a400080011ff */
[----:B--2---:R-:W-:Y:S05]  /*a850*/  @!P0 NANOSLEEP.SYNCS 0x989680 ;  /* 0x009896800000895d */ /* 0x004fea0003900000 */
[----:B------:R-:W2:Y:S02]  /*a860*/  @!P0 SYNCS.PHASECHK.TRANS64 P0, [R0+URZ], R3 ;  /* 0x00000003000085a7 */ /* 0x000ea400080010ff */
[----:B--2---:R-:W-:Y:S05]  /*a870*/  @!P0 BRA `(.L_x_177) ;  /* 0xfffffffc00f08947 */ /* 0x004fea000383ffff */
[----:B------:R-:W-:Y:S05]  /*a880*/  BRA `(.L_x_178) ;  /* 0xffffff8800487947 */ /* 0x000fea000383ffff */
.L_x_57:
[----:B------:R-:W-:-:S07]  /*a890*/  MOV R0, UR5 ;  /* 0x0000000500007c02 */ /* 0x000fce0008000f00 */
.L_x_179:
[----:B-1----:R1:W2:Y:S02]  /*a8a0*/  SYNCS.PHASECHK.TRANS64.TRYWAIT P0, [R0+URZ], R3 ;  /* 0x00000003000075a7 */ /* 0x0022a400080011ff */
[----:B--2---:R-:W-:Y:S05]  /*a8b0*/  @!P0 NANOSLEEP.SYNCS 0x989680 ;  /* 0x009896800000895d */ /* 0x004fea0003900000 */
[----:B------:R-:W2:Y:S02]  /*a8c0*/  @!P0 SYNCS.PHASECHK.TRANS64 P0, [R0+URZ], R3 ;  /* 0x00000003000085a7 */ /* 0x000ea400080010ff */
[----:B--2---:R-:W-:Y:S05]  /*a8d0*/  @!P0 BRA `(.L_x_179) ;  /* 0xfffffffc00f08947 */ /* 0x004fea000383ffff */
[----:B------:R-:W-:Y:S05]  /*a8e0*/  BRA `(.L_x_180) ;  /* 0xffffff8800547947 */ /* 0x000fea000383ffff */
.L_x_58:
[----:B------:R-:W-:-:S07]  /*a8f0*/  MOV R0, UR5 ;  /* 0x0000000500007c02 */ /* 0x000fce0008000f00 */
.L_x_181:
[----:B-1----:R1:W2:Y:S02]  /*a900*/  SYNCS.PHASECHK.TRANS64.TRYWAIT P0, [R0+URZ], R3 ;  /* 0x00000003000075a7 */ /* 0x0022a400080011ff */
[----:B--2---:R-:W-:Y:S05]  /*a910*/  @!P0 NANOSLEEP.SYNCS 0x989680 ;  /* 0x009896800000895d */ /* 0x004fea0003900000 */
[----:B------:R-:W2:Y:S02]  /*a920*/  @!P0 SYNCS.PHASECHK.TRANS64 P0, [R0+URZ], R3 ;  /* 0x00000003000085a7 */ /* 0x000ea400080010ff */
[----:B--2---:R-:W-:Y:S05]  /*a930*/  @!P0 BRA `(.L_x_181) ;  /* 0xfffffffc00f08947 */ /* 0x004fea000383ffff */
[----:B------:R-:W-:Y:S05]  /*a940*/  BRA `(.L_x_182) ;  /* 0xffffff8800607947 */ /* 0x000fea000383ffff */
.L_x_59:
[----:B------:R-:W-:-:S07]  /*a950*/  MOV R0, UR5 ;  /* 0x0000000500007c02 */ /* 0x000fce0008000f00 */
.L_x_183:
[----:B-1----:R1:W2:Y:S02]  /*a960*/  SYNCS.PHASECHK.TRANS64.TRYWAIT P0, [R0+URZ], R3 ;  /* 0x00000003000075a7 */ /* 0x0022a400080011ff */
[----:B--2---:R-:W-:Y:S05]  /*a970*/  @!P0 NANOSLEEP.SYNCS 0x989680 ;  /* 0x009896800000895d */ /* 0x004fea0003900000 */
[----:B------:R-:W2:Y:S02]  /*a980*/  @!P0 SYNCS.PHASECHK.TRANS64 P0, [R0+URZ], R3 ;  /* 0x00000003000085a7 */ /* 0x000ea400080010ff */
[----:B--2---:R-:W-:Y:S05]  /*a990*/  @!P0 BRA `(.L_x_183) ;  /* 0xfffffffc00f08947 */ /* 0x004fea000383ffff */
[----:B------:R-:W-:Y:S05]  /*a9a0*/  BRA `(.L_x_184) ;  /* 0xffffff88006c7947 */ /* 0x000fea000383ffff */
.L_x_60:
[----:B------:R-:W-:-:S07]  /*a9b0*/  MOV R0, UR5 ;  /* 0x0000000500007c02 */ /* 0x000fce0008000f00 */
.L_x_185:
[----:B-1----:R1:W2:Y:S02]  /*a9c0*/  SYNCS.PHASECHK.TRANS64.TRYWAIT P0, [R0+URZ], R3 ;  /* 0x00000003000075a7 */ /* 0x0022a400080011ff */
[----:B--2---:R-:W-:Y:S05]  /*a9d0*/  @!P0 NANOSLEEP.SYNCS 0x989680 ;  /* 0x009896800000895d */ /* 0x004fea0003900000 */
[----:B------:R-:W2:Y:S02]  /*a9e0*/  @!P0 SYNCS.PHASECHK.TRANS64 P0, [R0+URZ], R3 ;  /* 0x00000003000085a7 */ /* 0x000ea400080010ff */
[----:B--2---:R-:W-:Y:S05]  /*a9f0*/  @!P0 BRA `(.L_x_185) ;  /* 0xfffffffc00f08947 */ /* 0x004fea000383ffff */
[----:B------:R-:W-:Y:S05]  /*aa00*/  BRA `(.L_x_186) ;  /* 0xffffff8800787947 */ /* 0x000fea000383ffff */
.L_x_61:
[----:B------:R-:W-:-:S07]  /*aa10*/  MOV R0, UR5 ;  /* 0x0000000500007c02 */ /* 0x000fce0008000f00 */
.L_x_187:
[----:B-1----:R1:W2:Y:S02]  /*aa20*/  SYNCS.PHASECHK.TRANS64.TRYWAIT P0, [R0+URZ], R3 ;  /* 0x00000003000075a7 */ /* 0x0022a400080011ff */
[----:B--2---:R-:W-:Y:S05]  /*aa30*/  @!P0 NANOSLEEP.SYNCS 0x989680 ;  /* 0x009896800000895d */ /* 0x004fea0003900000 */
[----:B------:R-:W2:Y:S02]  /*aa40*/  @!P0 SYNCS.PHASECHK.TRANS64 P0, [R0+URZ], R3 ;  /* 0x00000003000085a7 */ /* 0x000ea400080010ff */
[----:B--2---:R-:W-:Y:S05]  /*aa50*/  @!P0 BRA `(.L_x_187) ;  /* 0xfffffffc00f08947 */ /* 0x004fea000383ffff */
[----:B------:R-:W-:Y:S05]  /*aa60*/  BRA `(.L_x_188) ;  /* 0xffffff8800847947 */ /* 0x000fea000383ffff */
.L_x_62:
[----:B------:R-:W-:-:S07]  /*aa70*/  MOV R0, UR5 ;  /* 0x0000000500007c02 */ /* 0x000fce0008000f00 */
.L_x_189:
[----:B-1----:R1:W2:Y:S02]  /*aa80*/  SYNCS.PHASECHK.TRANS64.TRYWAIT P0, [R0+URZ], R3 ;  /* 0x00000003000075a7 */ /* 0x0022a400080011ff */
[----:B--2---:R-:W-:Y:S05]  /*aa90*/  @!P0 NANOSLEEP.SYNCS 0x989680 ;  /* 0x009896800000895d */ /* 0x004fea0003900000 */
[----:B------:R-:W2:Y:S02]  /*aaa0*/  @!P0 SYNCS.PHASECHK.TRANS64 P0, [R0+URZ], R3 ;  /* 0x00000003000085a7 */ /* 0x000ea400080010ff */
[----:B--2---:R-:W-:Y:S05]  /*aab0*/  @!P0 BRA `(.L_x_189) ;  /* 0xfffffffc00f08947 */ /* 0x004fea000383ffff */
[----:B------:R-:W-:Y:S05]  /*aac0*/  BRA `(.L_x_190) ;  /* 0xffffff8800907947 */ /* 0x000fea000383ffff */
.L_x_65:
[----:B--2---:R2:W3:Y:S02]  /*aad0*/  SYNCS.PHASECHK.TRANS64.TRYWAIT P0, [R2+URZ+0x1f0], R5 ;  /* 0x0001f005020075a7 */ /* 0x0044e400080011ff */
[----:B---3--:R-:W-:Y:S05]  /*aae0*/  @!P0 NANOSLEEP.SYNCS 0x989680 ;  /* 0x009896800000895d */ /* 0x008fea0003900000 */
[----:B------:R-:W3:Y:S02]  /*aaf0*/  @!P0 SYNCS.PHASECHK.TRANS64 P0, [R2+URZ+0x1f0], R5 ;  /* 0x0001f005020085a7 */ /* 0x000ee400080010ff */
[----:B---3--:R-:W-:Y:S05]  /*ab00*/  @!P0 BRA `(.L_x_65) ;  /* 0xfffffffc00f08947 */ /* 0x008fea000383ffff */
[----:B------:R-:W-:Y:S05]  /*ab10*/  BRA `(.L_x_191) ;  /* 0xffffff8800f47947 */ /* 0x000fea000383ffff */
.L_x_66:
[----:B------:R-:W-:-:S07]  /*ab20*/  MOV R2, UR4 ;  /* 0x0000000400027c02 */ /* 0x000fce0008000f00 */
.L_x_192:
[----:B--2---:R2:W3:Y:S02]  /*ab30*/  SYNCS.PHASECHK.TRANS64.TRYWAIT P0, [R2+URZ+0x1a0], R5 ;  /* 0x0001a005020075a7 */ /* 0x0044e400080011ff */
[----:B---3--:R-:W-:Y:S05]  /*ab40*/  @!P0 NANOSLEEP.SYNCS 0x989680 ;  /* 0x009896800000895d */ /* 0x008fea0003900000 */
[----:B------:R-:W3:Y:S02]  /*ab50*/  @!P0 SYNCS.PHASECHK.TRANS64 P0, [R2+URZ+0x1a0], R5 ;  /* 0x0001a005020085a7 */ /* 0x000ee400080010ff */
[----:B---3--:R-:W-:Y:S05]  /*ab60*/  @!P0 BRA `(.L_x_192) ;  /* 0xfffffffc00f08947 */ /* 0x008fea000383ffff */
[----:B------:R-:W-:Y:S05]  /*ab70*/  BRA `(.L_x_193) ;  /* 0xffffff8c00047947 */ /* 0x000fea000383ffff */
.L_x_67:
[----:B--2---:R2:W3:Y:S02]  /*ab80*/  SYNCS.PHASECHK.TRANS64.TRYWAIT P1, [R2+URZ+0x190], R5 ;  /* 0x00019005020075a7 */ /* 0x0044e400080211ff */
[----:B---3--:R-:W-:Y:S05]  /*ab90*/  @!P1 NANOSLEEP.SYNCS 0x989680 ;  /* 0x009896800000995d */ /* 0x008fea0003900000 */
[----:B------:R-:W3:Y:S02]  /*aba0*/  @!P1 SYNCS.PHASECHK.TRANS64 P1, [R2+URZ+0x190], R5 ;  /* 0x00019005020095a7 */ /* 0x000ee400080210ff */
[----:B---3--:R-:W-:Y:S05]  /*abb0*/  @!P1 BRA `(.L_x_67) ;  /* 0xfffffffc00f09947 */ /* 0x008fea000383ffff */
[----:B------:R-:W-:Y:S05]  /*abc0*/  BRA `(.L_x_194) ;  /* 0xffffff8c00347947 */ /* 0x000fea000383ffff */
.L_x_70:
[----:B------:R-:W-:-:S07]  /*abd0*/  MOV R0, UR4 ;  /* 0x0000000400007c02 */ /* 0x000fce0008000f00 */
.L_x_195:
[----:B--2---:R2:W3:Y:S02]  /*abe0*/  SYNCS.PHASECHK.TRANS64.TRYWAIT P0, [R0+URZ+0x1a0], R3 ;  /* 0x0001a003000075a7 */ /* 0x0044e400080011ff */
[----:B---3--:R-:W-:Y:S05]  /*abf0*/  @!P0 NANOSLEEP.SYNCS 0x989680 ;  /* 0x009896800000895d */ /* 0x008fea0003900000 */
[----:B------:R-:W3:Y:S02]  /*ac00*/  @!P0 SYNCS.PHASECHK.TRANS64 P0, [R0+URZ+0x1a0], R3 ;  /* 0x0001a003000085a7 */ /* 0x000ee400080010ff */
[----:B---3--:R-:W-:Y:S05]  /*ac10*/  @!P0 BRA `(.L_x_195) ;  /* 0xfffffffc00f08947 */ /* 0x008fea000383ffff */
[----:B------:R-:W-:Y:S05]  /*ac20*/  BRA `(.L_x_69) ;  /* 0xffffff8c00887947 */ /* 0x000fea000383ffff */
.L_x_77:
[----:B-1----:R1:W2:Y:S02]  /*ac30*/  SYNCS.PHASECHK.TRANS64.TRYWAIT P1, [R0+URZ+0x190], R5 ;  /* 0x00019005000075a7 */ /* 0x0022a400080211ff */
[----:B--2---:R-:W-:Y:S05]  /*ac40*/  @!P1 NANOSLEEP.SYNCS 0x989680 ;  /* 0x009896800000995d */ /* 0x004fea0003900000 */
[----:B------:R-:W2:Y:S02]  /*ac50*/  @!P1 SYNCS.PHASECHK.TRANS64 P1, [R0+URZ+0x190], R5 ;  /* 0x00019005000095a7 */ /* 0x000ea400080210ff */
[----:B--2---:R-:W-:Y:S05]  /*ac60*/  @!P1 BRA `(.L_x_77) ;  /* 0xfffffffc00f09947 */ /* 0x004fea000383ffff */
[----:B------:R-:W-:Y:S05]  /*ac70*/  BRA `(.L_x_196) ;  /* 0xffffff9000e87947 */ /* 0x000fea000383ffff */
.L_x_78:
[----:B------:R-:W-:-:S07]  /*ac80*/  MOV R3, UR19 ;  /* 0x0000001300037c02 */ /* 0x000fce0008000f00 */
.L_x_197:
[----:B-1----:R1:W2:Y:S02]  /*ac90*/  SYNCS.PHASECHK.TRANS64.TRYWAIT P0, [R3+URZ+0x1d0], R0 ;  /* 0x0001d000030075a7 */ /* 0x0022a400080011ff */
[----:B--2---:R-:W-:Y:S05]  /*aca0*/  @!P0 NANOSLEEP.SYNCS 0x989680 ;  /* 0x009896800000895d */ /* 0x004fea0003900000 */
[----:B------:R-:W2:Y:S02]  /*acb0*/  @!P0 SYNCS.PHASECHK.TRANS64 P0, [R3+URZ+0x1d0], R0 ;  /* 0x0001d000030085a7 */ /* 0x000ea400080010ff */
[----:B--2---:R-:W-:Y:S05]  /*acc0*/  @!P0 BRA `(.L_x_197) ;  /* 0xfffffffc00f08947 */ /* 0x004fea000383ffff */
[----:B------:R-:W-:Y:S05]  /*acd0*/  BRA `(.L_x_198) ;  /* 0xffffff94001c7947 */ /* 0x000fea000383ffff */
.L_x_81:
[----:B------:R-:W-:Y:S07]  /*ace0*/  MOV R0, UR6 ;  /* 0x0000000600007c02 */ /* 0x000fee0008000f00 */
.L_x_199:
[----:B-1----:R1:W2:Y:S02]  /*acf0*/  SYNCS.PHASECHK.TRANS64.TRYWAIT P0, [R0+URZ], R3 ;  /* 0x00000003000075a7 */ /* 0x0022a400080011ff */
[----:B--2---:R-:W-:Y:S05]  /*ad00*/  @!P0 NANOSLEEP.SYNCS 0x989680 ;  /* 0x009896800000895d */ /* 0x004fea0003900000 */
[----:B------:R-:W2:Y:S02]  /*ad10*/  @!P0 SYNCS.PHASECHK.TRANS64 P0, [R0+URZ], R3 ;  /* 0x00000003000085a7 */ /* 0x000ea400080010ff */
[----:B--2---:R-:W-:Y:S05]  /*ad20*/  @!P0 BRA `(.L_x_199) ;  /* 0xfffffffc00f08947 */ /* 0x004fea000383ffff */
[----:B------:R-:W-:Y:S05]  /*ad30*/  BRA `(.L_x_80) ;  /* 0xffffff9400547947 */ /* 0x000fea000383ffff */
.L_x_84:
[----:B------:R-:W-:-:S07]  /*ad40*/  MOV R0, UR4 ;  /* 0x0000000400007c02 */ /* 0x000fce0008000f00 */
.L_x_200:
[----:B--2---:R2:W4:Y:S02]  /*ad50*/  SYNCS.PHASECHK.TRANS64.TRYWAIT P0, [R0+URZ], R3 ;  /* 0x00000003000075a7 */ /* 0x00452400080011ff */
[----:B----4-:R-:W-:Y:S05]  /*ad60*/  @!P0 NANOSLEEP.SYNCS 0x989680 ;  /* 0x009896800000895d */ /* 0x010fea0003900000 */
[----:B------:R-:W4:Y:S02]  /*ad70*/  @!P0 SYNCS.PHASECHK.TRANS64 P0, [R0+URZ], R3 ;  /* 0x00000003000085a7 */ /* 0x000f2400080010ff */
[----:B----4-:R-:W-:Y:S05]  /*ad80*/  @!P0 BRA `(.L_x_200) ;  /* 0xfffffffc00f08947 */ /* 0x010fea000383ffff */
[----:B------:R-:W-:Y:S05]  /*ad90*/  BRA `(.L_x_201) ;  /* 0xffffff9400f47947 */ /* 0x000fea000383ffff */
.L_x_85:
[----:B------:R-:W-:-:S07]  /*ada0*/  MOV R0, UR5 ;  /* 0x0000000500007c02 */ /* 0x000fce0008000f00 */
.L_x_202:
[----:B-1----:R1:W2:Y:S02]  /*adb0*/  SYNCS.PHASECHK.TRANS64.TRYWAIT P0, [R0+URZ], R3 ;  /* 0x00000003000075a7 */ /* 0x0022a400080011ff */
[----:B--2---:R-:W-:Y:S05]  /*adc0*/  @!P0 NANOSLEEP.SYNCS 0x989680 ;  /* 0x009896800000895d */ /* 0x004fea0003900000 */
[----:B------:R-:W2:Y:S02]  /*add0*/  @!P0 SYNCS.PHASECHK.TRANS64 P0, [R0+URZ], R3 ;  /* 0x00000003000085a7 */ /* 0x000ea400080010ff */
[----:B--2---:R-:W-:Y:S05]  /*ade0*/  @!P0 BRA `(.L_x_202) ;  /* 0xfffffffc00f08947 */ /* 0x004fea000383ffff */
[----:B------:R-:W-:Y:S05]  /*adf0*/  BRA `(.L_x_203) ;  /* 0xffffff9800007947 */ /* 0x000fea000383ffff */
.L_x_86:
[----:B------:R-:W-:-:S07]  /*ae00*/  MOV R0, UR5 ;  /* 0x0000000500007c02 */ /* 0x000fce0008000f00 */
.L_x_204:
[----:B-1----:R1:W2:Y:S02]  /*ae10*/  SYNCS.PHASECHK.TRANS64.TRYWAIT P0, [R0+URZ], R3 ;  /* 0x00000003000075a7 */ /* 0x0022a400080011ff */
[----:B--2---:R-:W-:Y:S05]  /*ae20*/  @!P0 NANOSLEEP.SYNCS 0x989680 ;  /* 0x009896800000895d */ /* 0x004fea0003900000 */
[----:B------:R-:W2:Y:S02]  /*ae30*/  @!P0 SYNCS.PHASECHK.TRANS64 P0, [R0+URZ], R3 ;  /* 0x00000003000085a7 */ /* 0x000ea400080010ff */
[----:B--2---:R-:W-:Y:S05]  /*ae40*/  @!P0 BRA `(.L_x_204) ;  /* 0xfffffffc00f08947 */ /* 0x004fea000383ffff */
[----:B------:R-:W-:Y:S05]  /*ae50*/  BRA `(.L_x_205) ;  /* 0xffffff98000c7947 */ /* 0x000fea000383ffff */
.L_x_87:
[----:B------:R-:W-:-:S07]  /*ae60*/  MOV R0, UR4 ;  /* 0x0000000400007c02 */ /* 0x000fce0008000f00 */
.L_x_206:
[----:B-1----:R1:W2:Y:S02]  /*ae70*/  SYNCS.PHASECHK.TRANS64.TRYWAIT P0, [R0+URZ], R3 ;  /* 0x00000003000075a7 */ /* 0x0022a400080011ff */
[----:B--2---:R-:W-:Y:S05]  /*ae80*/  @!P0 NANOSLEEP.SYNCS 0x989680 ;  /* 0x009896800000895d */ /* 0x004fea0003900000 */
[----:B------:R-:W2:Y:S02]  /*ae90*/  @!P0 SYNCS.PHASECHK.TRANS64 P0, [R0+URZ], R3 ;  /* 0x00000003000085a7 */ /* 0x000ea400080010ff */
[----:B--2---:R-:W-:Y:S05]  /*aea0*/  @!P0 BRA `(.L_x_206) ;  /* 0xfffffffc00f08947 */ /* 0x004fea000383ffff */
[----:B------:R-:W-:Y:S05]  /*aeb0*/  BRA `(.L_x_207) ;  /* 0xffffff9800187947 */ /* 0x000fea000383ffff */
.L_x_92:
[----:B--2---:R2:W3:Y:S02]  /*aec0*/  SYNCS.PHASECHK.TRANS64.TRYWAIT P0, [R12+URZ+0x190], R9 ;  /* 0x000190090c0075a7 */ /* 0x0044e400080011ff */
[----:B---3--:R-:W-:Y:S05]  /*aed0*/  @!P0 NANOSLEEP.SYNCS 0x989680 ;  /* 0x009896800000895d */ /* 0x008fea0003900000 */
[----:B------:R-:W3:Y:S02]  /*aee0*/  @!P0 SYNCS.PHASECHK.TRANS64 P0, [R12+URZ+0x190], R9 ;  /* 0x000190090c0085a7 */ /* 0x000ee400080010ff */
[----:B---3--:R-:W-:Y:S05]  /*aef0*/  @!P0 BRA `(.L_x_92) ;  /* 0xfffffffc00f08947 */ /* 0x008fea000383ffff */
[----:B------:R-:W-:Y:S05]  /*af00*/  BRA `(.L_x_208) ;  /* 0xffffff9c00487947 */ /* 0x000fea000383ffff */
.L_x_95:
[----:B------:R-:W-:Y:S07]  /*af10*/  MOV R0, UR21 ;  /* 0x0000001500007c02 */ /* 0x000fee0008000f00 */
.L_x_209:
[----:B--2---:R2:W3:Y:S02]  /*af20*/  SYNCS.PHASECHK.TRANS64.TRYWAIT P2, [R0+URZ+0x188], R11 ;  /* 0x0001880b000075a7 */ /* 0x0044e400080411ff */
[----:B---3--:R-:W-:Y:S05]  /*af30*/  @!P2 NANOSLEEP.SYNCS 0x989680 ;  /* 0x009896800000a95d */ /* 0x008fea0003900000 */
[----:B------:R-:W3:Y:S02]  /*af40*/  @!P2 SYNCS.PHASECHK.TRANS64 P2, [R0+URZ+0x188], R11 ;  /* 0x0001880b0000a5a7 */ /* 0x000ee400080410ff */
[----:B---3--:R-:W-:Y:S05]  /*af50*/  @!P2 BRA `(.L_x_209) ;  /* 0xfffffffc00f0a947 */ /* 0x008fea000383ffff */
[----:B------:R-:W-:Y:S05]  /*af60*/  BRA `(.L_x_94) ;  /* 0xffffffa000b07947 */ /* 0x000fea000383ffff */
.L_x_98:
[----:B--2---:R-:W-:Y:S07]  /*af70*/  MOV R0, UR21 ;  /* 0x0000001500007c02 */ /* 0x004fee0008000f00 */
.L_x_210:
[----:B--2---:R2:W3:Y:S02]  /*af80*/  SYNCS.PHASECHK.TRANS64.TRYWAIT P0, [R0+URZ+0x160], R9 ;  /* 0x00016009000075a7 */ /* 0x0044e400080011ff */
[----:B---3--:R-:W-:Y:S05]  /*af90*/  @!P0 NANOSLEEP.SYNCS 0x989680 ;  /* 0x009896800000895d */ /* 0x008fea0003900000 */
[----:B------:R-:W3:Y:S02]  /*afa0*/  @!P0 SYNCS.PHASECHK.TRANS64 P0, [R0+URZ+0x160], R9 ;  /* 0x00016009000085a7 */ /* 0x000ee400080010ff */
[----:B---3--:R-:W-:Y:S05]  /*afb0*/  @!P0 BRA `(.L_x_210) ;  /* 0xfffffffc00f08947 */ /* 0x008fea000383ffff */
[----:B------:R-:W-:Y:S05]  /*afc0*/  BRA `(.L_x_211) ;  /* 0xffffffa4000c7947 */ /* 0x000fea000383ffff */
.L_x_99:
[----:B------:R-:W-:Y:S07]  /*afd0*/  MOV R0, UR21 ;  /* 0x0000001500007c02 */ /* 0x000fee0008000f00 */
.L_x_212:
[----:B--2---:R2:W3:Y:S02]  /*afe0*/  SYNCS.PHASECHK.TRANS64.TRYWAIT P0, [R0+URZ+0x168], R9 ;  /* 0x00016809000075a7 */ /* 0x0044e400080011ff */
[----:B---3--:R-:W-:Y:S05]  /*aff0*/  @!P0 NANOSLEEP.SYNCS 0x989680 ;  /* 0x009896800000895d */ /* 0x008fea0003900000 */
[----:B------:R-:W3:Y:S02]  /*b000*/  @!P0 SYNCS.PHASECHK.TRANS64 P0, [R0+URZ+0x168], R9 ;  /* 0x00016809000085a7 */ /* 0x000ee400080010ff */
[----:B---3--:R-:W-:Y:S05]  /*b010*/  @!P0 BRA `(.L_x_212) ;  /* 0xfffffffc00f08947 */ /* 0x008fea000383ffff */
[----:B------:R-:W-:Y:S05]  /*b020*/  BRA `(.L_x_213) ;  /* 0xffffffa400447947 */ /* 0x000fea000383ffff */
.L_x_100:
[----:B------:R-:W-:Y:S07]  /*b030*/  MOV R0, UR21 ;  /* 0x0000001500007c02 */ /* 0x000fee0008000f00 */
.L_x_214:
[----:B--2---:R2:W3:Y:S02]  /*b040*/  SYNCS.PHASECHK.TRANS64.TRYWAIT P0, [R0+URZ+0x170], R9 ;  /* 0x00017009000075a7 */ /* 0x0044e400080011ff */
[----:B---3--:R-:W-:Y:S05]  /*b050*/  @!P0 NANOSLEEP.SYNCS 0x989680 ;  /* 0x009896800000895d */ /* 0x008fea0003900000 */
[----:B------:R-:W3:Y:S02]  /*b060*/  @!P0 SYNCS.PHASECHK.TRANS64 P0, [R0+URZ+0x170], R9 ;  /* 0x00017009000085a7 */ /* 0x000ee400080010ff */
[----:B---3--:R-:W-:Y:S05]  /*b070*/  @!P0 BRA `(.L_x_214) ;  /* 0xfffffffc00f08947 */ /* 0x008fea000383ffff */
[----:B------:R-:W-:Y:S05]  /*b080*/  BRA `(.L_x_215) ;  /* 0xffffffa400887947 */ /* 0x000fea000383ffff */
.L_x_101:
[----:B------:R-:W-:Y:S07]  /*b090*/  MOV R0, UR21 ;  /* 0x0000001500007c02 */ /* 0x000fee0008000f00 */
.L_x_216:
[----:B--2---:R2:W3:Y:S02]  /*b0a0*/  SYNCS.PHASECHK.TRANS64.TRYWAIT P0, [R0+URZ+0x178], R9 ;  /* 0x00017809000075a7 */ /* 0x0044e400080011ff */
[----:B---3--:R-:W-:Y:S05]  /*b0b0*/  @!P0 NANOSLEEP.SYNCS 0x989680 ;  /* 0x009896800000895d */ /* 0x008fea0003900000 */
[----:B------:R-:W3:Y:S02]  /*b0c0*/  @!P0 SYNCS.PHASECHK.TRANS64 P0, [R0+URZ+0x178], R9 ;  /* 0x00017809000085a7 */ /* 0x000ee400080010ff */
[----:B---3--:R-:W-:Y:S05]  /*b0d0*/  @!P0 BRA `(.L_x_216) ;  /* 0xfffffffc00f08947 */ /* 0x008fea000383ffff */
[----:B------:R-:W-:Y:S05]  /*b0e0*/  BRA `(.L_x_217) ;  /* 0xffffffa400c87947 */ /* 0x000fea000383ffff */
.L_x_103:
[----:B------:R-:W-:-:S07]  /*b0f0*/  MOV R0, UR21 ;  /* 0x0000001500007c02 */ /* 0x000fce0008000f00 */
.L_x_218:
[----:B---3--:R3:W4:Y:S02]  /*b100*/  SYNCS.PHASECHK.TRANS64.TRYWAIT P0, [R0+URZ+0x160], R3 ;  /* 0x00016003000075a7 */ /* 0x00872400080011ff */
[----:B----4-:R-:W-:Y:S05]  /*b110*/  @!P0 NANOSLEEP.SYNCS 0x989680 ;  /* 0x009896800000895d */ /* 0x010fea0003900000 */
[----:B------:R-:W4:Y:S02]  /*b120*/  @!P0 SYNCS.PHASECHK.TRANS64 P0, [R0+URZ+0x160], R3 ;  /* 0x00016003000085a7 */ /* 0x000f2400080010ff */
[----:B----4-:R-:W-:Y:S05]  /*b130*/  @!P0 BRA `(.L_x_218) ;  /* 0xfffffffc00f08947 */ /* 0x010fea000383ffff */
[----:B------:R-:W-:Y:S05]  /*b140*/  BRA `(.L_x_219) ;  /* 0xffffffa8003c7947 */ /* 0x000fea000383ffff */
.L_x_104:
[----:B---3--:R-:W-:-:S07]  /*b150*/  MOV R0, UR21 ;  /* 0x0000001500007c02 */ /* 0x008fce0008000f00 */
.L_x_220:
[----:B---3--:R3:W4:Y:S02]  /*b160*/  SYNCS.PHASECHK.TRANS64.TRYWAIT P0, [R0+URZ+0x168], R3 ;  /* 0x00016803000075a7 */ /* 0x00872400080011ff */
[----:B----4-:R-:W-:Y:S05]  /*b170*/  @!P0 NANOSLEEP.SYNCS 0x989680 ;  /* 0x009896800000895d */ /* 0x010fea0003900000 */
[----:B------:R-:W4:Y:S02]  /*b180*/  @!P0 SYNCS.PHASECHK.TRANS64 P0, [R0+URZ+0x168], R3 ;  /* 0x00016803000085a7 */ /* 0x000f2400080010ff */
[----:B----4-:R-:W-:Y:S05]  /*b190*/  @!P0 BRA `(.L_x_220) ;  /* 0xfffffffc00f08947 */ /* 0x010fea000383ffff */
[----:B------:R-:W-:Y:S05]  /*b1a0*/  BRA `(.L_x_221) ;  /* 0xffffffa8002c7947 */ /* 0x000fea000383ffff */
.L_x_105:
[----:B---3--:R-:W-:-:S07]  /*b1b0*/  MOV R0, UR21 ;  /* 0x0000001500007c02 */ /* 0x008fce0008000f00 */
.L_x_222:
[----:B---3--:R3:W4:Y:S02]  /*b1c0*/  SYNCS.PHASECHK.TRANS64.TRYWAIT P0, [R0+URZ+0x170], R3 ;  /* 0x00017003000075a7 */ /* 0x00872400080011ff */
[----:B----4-:R-:W-:Y:S05]  /*b1d0*/  @!P0 NANOSLEEP.SYNCS 0x989680 ;  /* 0x009896800000895d */ /* 0x010fea0003900000 */
[----:B------:R-:W4:Y:S02]  /*b1e0*/  @!P0 SYNCS.PHASECHK.TRANS64 P0, [R0+URZ+0x170], R3 ;  /* 0x00017003000085a7 */ /* 0x000f2400080010ff */
[----:B----4-:R-:W-:Y:S05]  /*b1f0*/  @!P0 BRA `(.L_x_222) ;  /* 0xfffffffc00f08947 */ /* 0x010fea000383ffff */
[----:B------:R-:W-:Y:S05]  /*b200*/  BRA `(.L_x_223) ;  /* 0xffffffa8001c7947 */ /* 0x000fea000383ffff */
.L_x_107:
[----:B-1----:R1:W2:Y:S02]  /*b210*/  SYNCS.PHASECHK.TRANS64.TRYWAIT P0, [R3+URZ+0x190], R0 ;  /* 0x00019000030075a7 */ /* 0x0022a400080011ff */
[----:B--2---:R-:W-:Y:S05]  /*b220*/  @!P0 NANOSLEEP.SYNCS 0x989680 ;  /* 0x009896800000895d */ /* 0x004fea0003900000 */
[----:B------:R-:W2:Y:S02]  /*b230*/  @!P0 SYNCS.PHASECHK.TRANS64 P0, [R3+URZ+0x190], R0 ;  /* 0x00019000030085a7 */ /* 0x000ea400080010ff */
[----:B--2---:R-:W-:Y:S05]  /*b240*/  @!P0 BRA `(.L_x_107) ;  /* 0xfffffffc00f08947 */ /* 0x004fea000383ffff */
[----:B------:R-:W-:Y:S05]  /*b250*/  BRA `(.L_x_224) ;  /* 0xffffffa800ec7947 */ /* 0x000fea000383ffff */
.L_x_118:
[----:B--2---:R2:W1:Y:S02]  /*b260*/  SYNCS.PHASECHK.TRANS64.TRYWAIT P1, [R2+URZ+0x140], R3 ;  /* 0x00014003020075a7 */ /* 0x00446400080211ff */
[----:B-1----:R-:W-:Y:S05]  /*b270*/  @!P1 NANOSLEEP.SYNCS 0x989680 ;  /* 0x009896800000995d */ /* 0x002fea0003900000 */
[----:B------:R-:W1:Y:S02]  /*b280*/  @!P1 SYNCS.PHASECHK.TRANS64 P1, [R2+URZ+0x140], R3 ;  /* 0x00014003020095a7 */ /* 0x000e6400080210ff */
[----:B-1----:R-:W-:Y:S05]  /*b290*/  @!P1 BRA `(.L_x_118) ;  /* 0xfffffffc00f09947 */ /* 0x002fea000383ffff */
[----:B------:R-:W-:Y:S05]  /*b2a0*/  BRA `(.L_x_117) ;  /* 0xffffffb800647947 */ /* 0x000fea000383ffff */
.L_x_120:
[----:B--2---:R2:W4:Y:S02]  /*b2b0*/  SYNCS.PHASECHK.TRANS64.TRYWAIT P0, [R71+URZ+0x1b0], R4 ;  /* 0x0001b004470075a7 */ /* 0x00452400080011ff */
[----:B----4-:R-:W-:Y:S05]  /*b2c0*/  @!P0 NANOSLEEP.SYNCS 0x989680 ;  /* 0x009896800000895d */ /* 0x010fea0003900000 */
[----:B------:R-:W4:Y:S02]  /*b2d0*/  @!P0 SYNCS.PHASECHK.TRANS64 P0, [R71+URZ+0x1b0], R4 ;  /* 0x0001b004470085a7 */ /* 0x000f2400080010ff */
[----:B----4-:R-:W-:Y:S05]  /*b2e0*/  @!P0 BRA `(.L_x_120) ;  /* 0xfffffffc00f08947 */ /* 0x010fea000383ffff */
[----:B------:R-:W-:Y:S05]  /*b2f0*/  BRA `(.L_x_119) ;  /* 0xffffffb800b47947 */ /* 0x000fea000383ffff */
.L_x_128:
[----:B---3--:R3:W4:Y:S02]  /*b300*/  SYNCS.PHASECHK.TRANS64.TRYWAIT P0, [R112+URZ+0x140], R3 ;  /* 0x00014003700075a7 */ /* 0x00872400080011ff */
[----:B----4-:R-:W-:Y:S05]  /*b310*/  @!P0 NANOSLEEP.SYNCS 0x989680 ;  /* 0x009896800000895d */ /* 0x010fea0003900000 */
[----:B------:R-:W4:Y:S02]  /*b320*/  @!P0 SYNCS.PHASECHK.TRANS64 P0, [R112+URZ+0x140], R3 ;  /* 0x00014003700085a7 */ /* 0x000f2400080010ff */
[----:B----4-:R-:W-:Y:S05]  /*b330*/  @!P0 BRA `(.L_x_128) ;  /* 0xfffffffc00f08947 */ /* 0x010fea000383ffff */
[----:B------:R-:W-:Y:S05]  /*b340*/  BRA `(.L_x_127) ;  /* 0xffffffc400a87947 */ /* 0x000fea000383ffff */
.L_x_136:
[----:B---3--:R3:W4:Y:S02]  /*b350*/  SYNCS.PHASECHK.TRANS64.TRYWAIT P0, [R112+URZ+0x140], R5 ;  /* 0x00014005700075a7 */ /* 0x00872400080011ff */
[----:B----4-:R-:W-:Y:S05]  /*b360*/  @!P0 NANOSLEEP.SYNCS 0x989680 ;  /* 0x009896800000895d */ /* 0x010fea0003900000 */
[----:B------:R-:W4:Y:S02]  /*b370*/  @!P0 SYNCS.PHASECHK.TRANS64 P0, [R112+URZ+0x140], R5 ;  /* 0x00014005700085a7 */ /* 0x000f2400080010ff */
[----:B----4-:R-:W-:Y:S05]  /*b380*/  @!P0 BRA `(.L_x_136) ;  /* 0xfffffffc00f08947 */ /* 0x010fea000383ffff */
[----:B------:R-:W-:Y:S05]  /*b390*/  BRA `(.L_x_135) ;  /* 0xffffffd000e87947 */ /* 0x000fea000383ffff */
.L_x_144:
[----:B---3--:R3:W4:Y:S02]  /*b3a0*/  SYNCS.PHASECHK.TRANS64.TRYWAIT P0, [R102+URZ+0x140], R3 ;  /* 0x00014003660075a7 */ /* 0x00872400080011ff */
[----:B----4-:R-:W-:Y:S05]  /*b3b0*/  @!P0 NANOSLEEP.SYNCS 0x989680 ;  /* 0x009896800000895d */ /* 0x010fea0003900000 */
[----:B------:R-:W4:Y:S02]  /*b3c0*/  @!P0 SYNCS.PHASECHK.TRANS64 P0, [R102+URZ+0x140], R3 ;  /* 0x00014003660085a7 */ /* 0x000f2400080010ff */
[----:B----4-:R-:W-:Y:S05]  /*b3d0*/  @!P0 BRA `(.L_x_144) ;  /* 0xfffffffc00f08947 */ /* 0x010fea000383ffff */
[----:B------:R-:W-:Y:S05]  /*b3e0*/  BRA `(.L_x_143) ;  /* 0xffffffe000347947 */ /* 0x000fea000383ffff */
        .weak           $__internal_0_$__cuda_sm10x_tcgen05_guardrail_trap_col_being_dealloced_not_returned_by_alloc
        .type           $__internal_0_$__cuda_sm10x_tcgen05_guardrail_trap_col_being_dealloced_not_returned_by_alloc,@function
        .size           $__internal_0_$__cuda_sm10x_tcgen05_guardrail_trap_col_being_dealloced_not_returned_by_alloc,($__internal_1_$__cuda_sm10x_tcgen05_guardrail_trap_phase_invalid_during_alloc - $__internal_0_$__cuda_sm10x_tcgen05_guardrail_trap_col_being_dealloced_not_returned_by_alloc)
$__internal_0_$__cuda_sm10x_tcgen05_guardrail_trap_col_being_dealloced_not_returned_by_alloc:
[----:B------:R-:W-:Y:S05]  /*b3f0*/  BPT.TRAP 0x1 ;  /* 0x000000040000795c */ /* 0x000fea0000300000 */
[----:B------:R-:W-:-:S04]  /*b400*/  HFMA2 R3, -RZ, RZ, 0, 0 ;  /* 0x00000000ff037431 */ /* 0x000fc800000001ff */
[----:B------:R-:W-:Y:S05]  /*b410*/  RET.REL.NODEC R2 `(_ZN7cutlass13device_kernelINS_4gemm6kernel13GemmUniversalIN4cute5tupleIJiiiiEEENS1_10collective13CollectiveMmaINS1_35MainloopSm100TmaUmmaWarpSpecializedILi20ELi2ELi4ENS5_IJNS4_1CILi2EEESB_NSA_ILi1EEEEEEEENS5_IJNSA_ILi64EEENSA_ILi256EEENSA_ILi32EEEEEENS_12float_e4m3_tENS5_IJlSC_lEEESJ_SK_NS4_8TiledMMAINS4_8MMA_AtomIJNS4_10MMA_TraitsINS4_19SM100_MMA_F8F6F4_SSEJSJ_SJ_fSF_SG_NS4_17integral_constantINS4_4UMMA5MajorELSR_0EEESS_NSP_INSQ_7ScaleInELST_0EEESU_EEEEEENS4_6LayoutINS5_IJSC_SC_SC_EEENS5_IJNSA_ILi0EEESZ_SZ_EEEEENS5_IJNS4_10UnderscoreES12_S12_EEEEENS4_23SM90_TMA_LOAD_MULTICASTENS4_14ComposedLayoutINS4_7SwizzleILi1ELi4ELi3EEENS4_18smem_ptr_flag_bitsILi8EEENSX_INS5_IJNSA_ILi8EEESH_EEENS5_IJSH_SC_EEEEEEEvNS4_8identityES15_S1F_vS1G_EENS_8epilogue10collective18CollectiveEpilogueINS1I_23Sm100TmaWarpSpecializedILi4ELi2ELi32ELb0ELb0EEEJSI_NS5_IJNSX_ISF_SC_EES1N_EEESJ_SK_SJ_SK_NS1I_6fusion15FusionCallbacksIS1M_NS1P_17LinearCombinationISJ_fSJ_fLNS_15FloatRoundStyleE2EEESI_S1O_JEEENS4_5SM1004TMEM4LOAD26SM100_TMEM_LOAD_16dp32b32xENS4_13SM90_TMA_LOADENS16_INS17_ILi2ELi4ELi3EEES1A_NSX_INS5_IJS1B_SF_EEENS5_IJSF_SC_EEEEEEENS4_39AutoVectorizingCopyWithAssumedAlignmentILi128EEENS4_14SM90_TMA_STOREES24_S26_S26_EEEvvEEEEvNT_6ParamsE) ;  /* 0xffffff4802f87950 */ /* 0x000fea0003c3ffff */
        .weak           $__internal_1_$__cuda_sm10x_tcgen05_guardrail_trap_phase_invalid_during_alloc
        .type           $__internal_1_$__cuda_sm10x_tcgen05_guardrail_trap_phase_invalid_during_alloc,@function
        .size           $__internal_1_$__cuda_sm10x_tcgen05_guardrail_trap_phase_invalid_during_alloc,($__internal_2_$__cuda_sm10x_tcgen05_guardrail_trap_unallocated_columns_being_dealloced - $__internal_1_$__cuda_sm10x_tcgen05_guardrail_trap_phase_invalid_during_alloc)
$__internal_1_$__cuda_sm10x_tcgen05_guardrail_trap_phase_invalid_during_alloc:
[----:B------:R-:W-:Y:S05]  /*b420*/  BPT.TRAP 0x1 ;  /* 0x000000040000795c */ /* 0x000fea0000300000 */
[----:B------:R-:W-:-:S04]  /*b430*/  MOV R5, 0x0 ;  /* 0x0000000000057802 */ /* 0x000fc80000000f00 */
[----:B------:R-:W-:Y:S05]  /*b440*/  RET.REL.NODEC R4 `(_ZN7cutlass13device_kernelINS_4gemm6kernel13GemmUniversalIN4cute5tupleIJiiiiEEENS1_10collective13CollectiveMmaINS1_35MainloopSm100TmaUmmaWarpSpecializedILi20ELi2ELi4ENS5_IJNS4_1CILi2EEESB_NSA_ILi1EEEEEEEENS5_IJNSA_ILi64EEENSA_ILi256EEENSA_ILi32EEEEEENS_12float_e4m3_tENS5_IJlSC_lEEESJ_SK_NS4_8TiledMMAINS4_8MMA_AtomIJNS4_10MMA_TraitsINS4_19SM100_MMA_F8F6F4_SSEJSJ_SJ_fSF_SG_NS4_17integral_constantINS4_4UMMA5MajorELSR_0EEESS_NSP_INSQ_7ScaleInELST_0EEESU_EEEEEENS4_6LayoutINS5_IJSC_SC_SC_EEENS5_IJNSA_ILi0EEESZ_SZ_EEEEENS5_IJNS4_10UnderscoreES12_S12_EEEEENS4_23SM90_TMA_LOAD_MULTICASTENS4_14ComposedLayoutINS4_7SwizzleILi1ELi4ELi3EEENS4_18smem_ptr_flag_bitsILi8EEENSX_INS5_IJNSA_ILi8EEESH_EEENS5_IJSH_SC_EEEEEEEvNS4_8identityES15_S1F_vS1G_EENS_8epilogue10collective18CollectiveEpilogueINS1I_23Sm100TmaWarpSpecializedILi4ELi2ELi32ELb0ELb0EEEJSI_NS5_IJNSX_ISF_SC_EES1N_EEESJ_SK_SJ_SK_NS1I_6fusion15FusionCallbacksIS1M_NS1P_17LinearCombinationISJ_fSJ_fLNS_15FloatRoundStyleE2EEESI_S1O_JEEENS4_5SM1004TMEM4LOAD26SM100_TMEM_LOAD_16dp32b32xENS4_13SM90_TMA_LOADENS16_INS17_ILi2ELi4ELi3EEES1A_NSX_INS5_IJS1B_SF_EEENS5_IJSF_SC_EEEEEEENS4_39AutoVectorizingCopyWithAssumedAlignmentILi128EEENS4_14SM90_TMA_STOREES24_S26_S26_EEEvvEEEEvNT_6ParamsE) ;  /* 0xffffff4804ec7950 */ /* 0x000fea0003c3ffff */
        .weak           $__internal_2_$__cuda_sm10x_tcgen05_guardrail_trap_unallocated_columns_being_dealloced
        .type           $__internal_2_$__cuda_sm10x_tcgen05_guardrail_trap_unallocated_columns_being_dealloced,@function
        .size           $__internal_2_$__cuda_sm10x_tcgen05_guardrail_trap_unallocated_columns_being_dealloced,(.L_x_226 - $__internal_2_$__cuda_sm10x_tcgen05_guardrail_trap_unallocated_columns_being_dealloced)
$__internal_2_$__cuda_sm10x_tcgen05_guardrail_trap_unallocated_columns_being_dealloced:
[----:B------:R-:W-:Y:S05]  /*b450*/  BPT.TRAP 0x1 ;  /* 0x000000040000795c */ /* 0x000fea0000300000 */
[----:B------:R-:W-:-:S04]  /*b460*/  HFMA2 R3, -RZ, RZ, 0, 0 ;  /* 0x00000000ff037431 */ /* 0x000fc800000001ff */
[----:B------:R-:W-:Y:S05]  /*b470*/  RET.REL.NODEC R2 `(_ZN7cutlass13device_kernelINS_4gemm6kernel13GemmUniversalIN4cute5tupleIJiiiiEEENS1_10collective13CollectiveMmaINS1_35MainloopSm100TmaUmmaWarpSpecializedILi20ELi2ELi4ENS5_IJNS4_1CILi2EEESB_NSA_ILi1EEEEEEEENS5_IJNSA_ILi64EEENSA_ILi256EEENSA_ILi32EEEEEENS_12float_e4m3_tENS5_IJlSC_lEEESJ_SK_NS4_8TiledMMAINS4_8MMA_AtomIJNS4_10MMA_TraitsINS4_19SM100_MMA_F8F6F4_SSEJSJ_SJ_fSF_SG_NS4_17integral_constantINS4_4UMMA5MajorELSR_0EEESS_NSP_INSQ_7ScaleInELST_0EEESU_EEEEEENS4_6LayoutINS5_IJSC_SC_SC_EEENS5_IJNSA_ILi0EEESZ_SZ_EEEEENS5_IJNS4_10UnderscoreES12_S12_EEEEENS4_23SM90_TMA_LOAD_MULTICASTENS4_14ComposedLayoutINS4_7SwizzleILi1ELi4ELi3EEENS4_18smem_ptr_flag_bitsILi8EEENSX_INS5_IJNSA_ILi8EEESH_EEENS5_IJSH_SC_EEEEEEEvNS4_8identityES15_S1F_vS1G_EENS_8epilogue10collective18CollectiveEpilogueINS1I_23Sm100TmaWarpSpecializedILi4ELi2ELi32ELb0ELb0EEEJSI_NS5_IJNSX_ISF_SC_EES1N_EEESJ_SK_SJ_SK_NS1I_6fusion15FusionCallbacksIS1M_NS1P_17LinearCombinationISJ_fSJ_fLNS_15FloatRoundStyleE2EEESI_S1O_JEEENS4_5SM1004TMEM4LOAD26SM100_TMEM_LOAD_16dp32b32xENS4_13SM90_TMA_LOADENS16_INS17_ILi2ELi4ELi3EEES1A_NSX_INS5_IJS1B_SF_EEENS5_IJSF_SC_EEEEEEENS4_39AutoVectorizingCopyWithAssumedAlignmentILi128EEENS4_14SM90_TMA_STOREES24_S26_S26_EEEvvEEEEvNT_6ParamsE) ;  /* 0xffffff4802e07950 */ /* 0x000fea0003c3ffff */
.L_x_225:
[----:B------:R-:W-:-:S00]  /*b480*/  BRA `(.L_x_225) ;  /* 0xfffffffc00fc7947 */ /* 0x000fc0000383ffff */
[----:B------:R-:W-:-:S00]  /*b490*/  NOP ;  /* 0x0000000000007918 */ /* 0x000fc00000000000 */
        /* <DEDUP_REMOVED lines=14> */
.L_x_226:


//--------------------- .nv.global.init           --------------------------
	.section	.nv.global.init,"aw",@progbits
.nv.global.init:
	.type		$str$27,@object
	.size		$str$27,($str$28 - $str$27)
$str$27:
        /*0000*/ 	.byte	0x28, 0x61, 0x64, 0x64, 0x72, 0x65, 0x73, 0x73, 0x20, 0x26, 0x20, 0x6d, 0x61, 0x73, 0x6b, 0x29
        /*0010*/ 	.byte	0x20, 0x3d, 0x3d, 0x20, 0x30, 0x00
	.type		$str$28,@object
	.size		$str$28,($str$26 - $str$28)
$str$28:
        /*0016*/ 	.byte	0x2f, 0x74, 0x6d, 0x70, 0x2f, 0x63, 0x75, 0x74, 0x6c, 0x61, 0x73, 0x73, 0x5f, 0x73, 0x77, 0x65
        /*0026*/ 	.byte	0x65, 0x70, 0x5f, 0x73, 0x72, 0x63, 0x2f, 0x69, 0x6e, 0x63, 0x6c, 0x75, 0x64, 0x65, 0x2f, 0x63
        /*0036*/ 	.byte	0x75, 0x74, 0x65, 0x2f, 0x70, 0x6f, 0x69, 0x6e, 0x74, 0x65, 0x72, 0x5f, 0x66, 0x6c, 0x61, 0x67
        /*0046*/ 	.byte	0x67, 0x65, 0x64, 0x2e, 0x68, 0x70, 0x70, 0x00
	.type		$str$26,@object
	.size		$str$26,($str$25 - $str$26)
$str$26:
        /*004e*/ 	.byte	0x2f, 0x74, 0x6d, 0x70, 0x2f, 0x63, 0x75, 0x74, 0x6c, 0x61, 0x73, 0x73, 0x5f, 0x73, 0x77, 0x65
        /*005e*/ 	.byte	0x65, 0x70, 0x5f, 0x73, 0x72, 0x63, 0x2f, 0x69, 0x6e, 0x63, 0x6c, 0x75, 0x64, 0x65, 0x2f, 0x63
        /*006e*/ 	.byte	0x75, 0x74, 0x65, 0x2f, 0x61, 0x74, 0x6f, 0x6d, 0x2f, 0x63, 0x6f, 0x70, 0x79, 0x5f, 0x74, 0x72
        /*007e*/ 	.byte	0x61, 0x69, 0x74, 0x73, 0x5f, 0x73, 0x6d, 0x31, 0x30, 0x30, 0x2e, 0x68, 0x70, 0x70, 0x00
	.type		$str$25,@object
	.size		$str$25,(__unnamed_1 - $str$25)
$str$25:
        /*008d*/ 	.byte	0x28, 0x28, 0x75, 0x69, 0x6e, 0x74, 0x33, 0x32, 0x5f, 0x74, 0x28, 0x74, 0x68, 0x72, 0x65, 0x61
        /*009d*/ 	.byte	0x64, 0x49, 0x64, 0x78, 0x2e, 0x78, 0x29, 0x20, 0x2f, 0x20, 0x33, 0x32, 0x29, 0x20, 0x25, 0x20
        /*00ad*/ 	.byte	0x34, 0x29, 0x20, 0x3d, 0x3d, 0x20, 0x28, 0x28, 0x28, 0x74, 0x6d, 0x65, 0x6d, 0x5f, 0x61, 0x64
        /*00bd*/ 	.byte	0x64, 0x72, 0x20, 0x3e, 0x3e, 0x20, 0x31, 0x36, 0x29, 0x20, 0x2f, 0x20, 0x33, 0x32, 0x29, 0x20
        /*00cd*/ 	.byte	0x25, 0x20, 0x34, 0x29, 0x00
	.type		__unnamed_1,@object
	.size		__unnamed_1,(__unnamed_2 - __unnamed_1)
__unnamed_1:
        /*00d2*/ 	.byte	0x61, 0x75, 0x74, 0x6f, 0x20, 0x63, 0x75, 0x74, 0x65, 0x3a, 0x3a, 0x61, 0x73, 0x5f, 0x70, 0x6f
        /* <DEDUP_REMOVED lines=24> */
        /*0262*/ 	.byte	0x3c, 0x34, 0x30, 0x39, 0x36, 0x3e, 0x3e, 0x3e, 0x3e, 0x5d, 0x00
	.type		__unnamed_2,@object
	.size		__unnamed_2,(__unnamed_3 - __unnamed_2)
__unnamed_2:
        /* <DEDUP_REMOVED lines=26> */
	.type		__unnamed_3,@object
	.size		__unnamed_3,(.L_3 - __unnamed_3)
__unnamed_3:
        /* <DEDUP_REMOVED lines=40> */
        /*0688*/ 	.byte	0x74, 0x65, 0x3a, 0x3a, 0x43, 0x3c, 0x30, 0x3e, 0x3e, 0x3e, 0x3e, 0x5d, 0x00
.L_3:


//--------------------- .nv.shared._ZN7cutlass13device_kernelINS_4gemm6kernel13GemmUniversalIN4cute5tupleIJiiiiEEENS1_10collective13CollectiveMmaINS1_35MainloopSm100TmaUmmaWarpSpecializedILi20ELi2ELi4ENS5_IJNS4_1CILi2EEESB_NSA_ILi1EEEEEEEENS5_IJNSA_ILi64EEENSA_ILi256EEENSA_ILi32EEEEEENS_12float_e4m3_tENS5_IJlSC_lEEESJ_SK_NS4_8TiledMMAINS4_8MMA_AtomIJNS4_10MMA_TraitsINS4_19SM100_MMA_F8F6F4_SSEJSJ_SJ_fSF_SG_NS4_17integral_constantINS4_4UMMA5MajorELSR_0EEESS_NSP_INSQ_7ScaleInELST_0EEESU_EEEEEENS4_6LayoutINS5_IJSC_SC_SC_EEENS5_IJNSA_ILi0EEESZ_SZ_EEEEENS5_IJNS4_10UnderscoreES12_S12_EEEEENS4_23SM90_TMA_LOAD_MULTICASTENS4_14ComposedLayoutINS4_7SwizzleILi1ELi4ELi3EEENS4_18smem_ptr_flag_bitsILi8EEENSX_INS5_IJNSA_ILi8EEESH_EEENS5_IJSH_SC_EEEEEEEvNS4_8identityES15_S1F_vS1G_EENS_8epilogue10collective18CollectiveEpilogueINS1I_23Sm100TmaWarpSpecializedILi4ELi2ELi32ELb0ELb0EEEJSI_NS5_IJNSX_ISF_SC_EES1N_EEESJ_SK_SJ_SK_NS1I_6fusion15FusionCallbacksIS1M_NS1P_17LinearCombinationISJ_fSJ_fLNS_15FloatRoundStyleE2EEESI_S1O_JEEENS4_5SM1004TMEM4LOAD26SM100_TMEM_LOAD_16dp32b32xENS4_13SM90_TMA_LOADENS16_INS17_ILi2ELi4ELi3EEES1A_NSX_INS5_IJS1B_SF_EEENS5_IJSF_SC_EEEEEEENS4_39AutoVectorizingCopyWithAssumedAlignmentILi128EEENS4_14SM90_TMA_STOREES24_S26_S26_EEEvvEEEEvNT_6ParamsE --------------------------
	.section	.nv.shared._ZN7cutlass13device_kernelINS_4gemm6kernel13GemmUniversalIN4cute5tupleIJiiiiEEENS1_10collective13CollectiveMmaINS1_35MainloopSm100TmaUmmaWarpSpecializedILi20ELi2ELi4ENS5_IJNS4_1CILi2EEESB_NSA_ILi1EEEEEEEENS5_IJNSA_ILi64EEENSA_ILi256EEENSA_ILi32EEEEEENS_12float_e4m3_tENS5_IJlSC_lEEESJ_SK_NS4_8TiledMMAINS4_8MMA_AtomIJNS4_10MMA_TraitsINS4_19SM100_MMA_F8F6F4_SSEJSJ_SJ_fSF_SG_NS4_17integral_constantINS4_4UMMA5MajorELSR_0EEESS_NSP_INSQ_7ScaleInELST_0EEESU_EEEEEENS4_6LayoutINS5_IJSC_SC_SC_EEENS5_IJNSA_ILi0EEESZ_SZ_EEEEENS5_IJNS4_10UnderscoreES12_S12_EEEEENS4_23SM90_TMA_LOAD_MULTICASTENS4_14ComposedLayoutINS4_7SwizzleILi1ELi4ELi3EEENS4_18smem_ptr_flag_bitsILi8EEENSX_INS5_IJNSA_ILi8EEESH_EEENS5_IJSH_SC_EEEEEEEvNS4_8identityES15_S1F_vS1G_EENS_8epilogue10collective18CollectiveEpilogueINS1I_23Sm100TmaWarpSpecializedILi4ELi2ELi32ELb0ELb0EEEJSI_NS5_IJNSX_ISF_SC_EES1N_EEESJ_SK_SJ_SK_NS1I_6fusion15FusionCallbacksIS1M_NS1P_17LinearCombinationISJ_fSJ_fLNS_15FloatRoundStyleE2EEESI_S1O_JEEENS4_5SM1004TMEM4LOAD26SM100_TMEM_LOAD_16dp32b32xENS4_13SM90_TMA_LOADENS16_INS17_ILi2ELi4ELi3EEES1A_NSX_INS5_IJS1B_SF_EEENS5_IJSF_SC_EEEEEEENS4_39AutoVectorizingCopyWithAssumedAlignmentILi128EEENS4_14SM90_TMA_STOREES24_S26_S26_EEEvvEEEEvNT_6ParamsE,"aw",@nobits
	.sectionflags	@""
	.align	16
	.zero		1024


//--------------------- .nv.shared.reserved.0     --------------------------
	.section	.nv.shared.reserved.0,"aw",@nobits
	.weak		__nv_reservedSMEM_offset_0_alias
	.size		__nv_reservedSMEM_offset_0_alias, 0, 64
	.other		__nv_reservedSMEM_offset_0_alias,@"STO_CUDA_RESERVED_SHARED STV_DEFAULT"
__nv_reservedSMEM_offset_0_alias:
	.zero		0
.nv.shared.reserved.0:
	.zero		64
	.weak		__nv_reservedSMEM_tcgen05_partition
	.type		__nv_reservedSMEM_tcgen05_partition,@object
	.size		__nv_reservedSMEM_tcgen05_partition,(.L_0 - __nv_reservedSMEM_tcgen05_partition)
__nv_reservedSMEM_tcgen05_partition:
	.zero		32
.L_0:


//--------------------- .nv.global                --------------------------
	.section	.nv.global,"aw",@nobits
.nv.global:
	.type		_ZN39_INTERNAL_44a61617_4_k_cu_4e1c54f7_82664cute1_E,@object
	.size		_ZN39_INTERNAL_44a61617_4_k_cu_4e1c54f7_82664cute1_E,(_ZN39_INTERNAL_44a61617_4_k_cu_4e1c54f7_82664cuda3std3__45__cpo6cbeginE - _ZN39_INTERNAL_44a61617_4_k_cu_4e1c54f7_82664cute1_E)
_ZN39_INTERNAL_44a61617_4_k_cu_4e1c54f7_82664cute1_E:
	.zero		1
	.type		_ZN39_INTERNAL_44a61617_4_k_cu_4e1c54f7_82664cuda3std3__45__cpo6cbeginE,@object
	.size		_ZN39_INTERNAL_44a61617_4_k_cu_4e1c54f7_82664cuda3std3__45__cpo6cbeginE,(_ZN39_INTERNAL_44a61617_4_k_cu_4e1c54f7_82664cuda3std3__48in_placeE - _ZN39_INTERNAL_44a61617_4_k_cu_4e1c54f7_82664cuda3std3__45__cpo6cbeginE)
_ZN39_INTERNAL_44a61617_4_k_cu_4e1c54f7_82664cuda3std3__45__cpo6cbeginE:
	.zero		1
	.type		_ZN39_INTERNAL_44a61617_4_k_cu_4e1c54f7_82664cuda3std3__48in_placeE,@object
	.size		_ZN39_INTERNAL_44a61617_4_k_cu_4e1c54f7_82664cuda3std3__48in_placeE,(_ZN39_INTERNAL_44a61617_4_k_cu_4e1c54f7_82664cuda3std6ranges3__45__cpo9iter_moveE - _ZN39_INTERNAL_44a61617_4_k_cu_4e1c54f7_82664cuda3std3__48in_placeE)
_ZN39_INTERNAL_44a61617_4_k_cu_4e1c54f7_82664cuda3std3__48in_placeE:
	.zero		1
	.type		_ZN39_INTERNAL_44a61617_4_k_cu_4e1c54f7_82664cuda3std6ranges3__45__cpo9iter_moveE,@object
	.size		_ZN39_INTERNAL_44a61617_4_k_cu_4e1c54f7_82664cuda3std6ranges3__45__cpo9iter_moveE,(_ZN39_INTERNAL_44a61617_4_k_cu_4e1c54f7_82664cuda3std3__45__cpo5beginE - _ZN39_INTERNAL_44a61617_4_k_cu_4e1c54f7_82664cuda3std6ranges3__45__cpo9iter_moveE)
_ZN39_INTERNAL_44a61617_4_k_cu_4e1c54f7_82664cuda3std6ranges3__45__cpo9iter_moveE:
	.zero		1
	.type		_ZN39_INTERNAL_44a61617_4_k_cu_4e1c54f7_82664cuda3std3__45__cpo5beginE,@object
	.size		_ZN39_INTERNAL_44a61617_4_k_cu_4e1c54f7_82664cuda3std3__45__cpo5beginE,(_ZN39_INTERNAL_44a61617_4_k_cu_4e1c54f7_82664cuda3std3__441_GLOBAL__N__44a61617_4_k_cu_4e1c54f7_82666ignoreE - _ZN39_INTERNAL_44a61617_4_k_cu_4e1c54f7_82664cuda3std3__45__cpo5beginE)
_ZN39_INTERNAL_44a61617_4_k_cu_4e1c54f7_82664cuda3std3__45__cpo5beginE:
	.zero		1
	.type		_ZN39_INTERNAL_44a61617_4_k_cu_4e1c54f7_82664cuda3std3__441_GLOBAL__N__44a61617_4_k_cu_4e1c54f7_82666ignoreE,@object
	.size		_ZN39_INTERNAL_44a61617_4_k_cu_4e1c54f7_82664cuda3std3__441_GLOBAL__N__44a61617_4_k_cu_4e1c54f7_82666ignoreE,(_ZN39_INTERNAL_44a61617_4_k_cu_4e1c54f7_82664cute7productE - _ZN39_INTERNAL_44a61617_4_k_cu_4e1c54f7_82664cuda3std3__441_GLOBAL__N__44a61617_4_k_cu_4e1c54f7_82666ignoreE)
_ZN39_INTERNAL_44a61617_4_k_cu_4e1c54f7_82664cuda3std3__441_GLOBAL__N__44a61617_4_k_cu_4e1c54f7_82666ignoreE:
	.zero		1
	.type		_ZN39_INTERNAL_44a61617_4_k_cu_4e1c54f7_82664cute7productE,@object
	.size		_ZN39_INTERNAL_44a61617_4_k_cu_4e1c54f7_82664cute7productE,(_ZN39_INTERNAL_44a61617_4_k_cu_4e1c54f7_82664cuda3std3__45__cpo3endE - _ZN39_INTERNAL_44a61617_4_k_cu_4e1c54f7_82664cute7productE)
_ZN39_INTERNAL_44a61617_4_k_cu_4e1c54f7_82664cute7productE:
	.zero		1
	.type		_ZN39_INTERNAL_44a61617_4_k_cu_4e1c54f7_82664cuda3std3__45__cpo3endE,@object
	.size		_ZN39_INTERNAL_44a61617_4_k_cu_4e1c54f7_82664cuda3std3__45__cpo3endE,(_ZN39_INTERNAL_44a61617_4_k_cu_4e1c54f7_82664cuda3std3__419piecewise_constructE - _ZN39_INTERNAL_44a61617_4_k_cu_4e1c54f7_82664cuda3std3__45__cpo3endE)
_ZN39_INTERNAL_44a61617_4_k_cu_4e1c54f7_82664cuda3std3__45__cpo3endE:
	.zero		1
	.type		_ZN39_INTERNAL_44a61617_4_k_cu_4e1c54f7_82664cuda3std3__419piecewise_constructE,@object
	.size		_ZN39_INTERNAL_44a61617_4_k_cu_4e1c54f7_82664cuda3std3__419piecewise_constructE,(_ZN39_INTERNAL_44a61617_4_k_cu_4e1c54f7_82664cuda3std3__45__cpo4cendE - _ZN39_INTERNAL_44a61617_4_k_cu_4e1c54f7_82664cuda3std3__419piecewise_constructE)
_ZN39_INTERNAL_44a61617_4_k_cu_4e1c54f7_82664cuda3std3__419piecewise_constructE:
	.zero		1
	.type		_ZN39_INTERNAL_44a61617_4_k_cu_4e1c54f7_82664cuda3std3__45__cpo4cendE,@object
	.size		_ZN39_INTERNAL_44a61617_4_k_cu_4e1c54f7_82664cuda3std3__45__cpo4cendE,(_ZN39_INTERNAL_44a61617_4_k_cu_4e1c54f7_82664cuda3std6ranges3__45__cpo4swapE - _ZN39_INTERNAL_44a61617_4_k_cu_4e1c54f7_82664cuda3std3__45__cpo4cendE)
_ZN39_INTERNAL_44a61617_4_k_cu_4e1c54f7_82664cuda3std3__45__cpo4cendE:
	.zero		1
	.type		_ZN39_INTERNAL_44a61617_4_k_cu_4e1c54f7_82664cuda3std6ranges3__45__cpo4swapE,@object
	.size		_ZN39_INTERNAL_44a61617_4_k_cu_4e1c54f7_82664cuda3std6ranges3__45__cpo4swapE,(.L_11 - _ZN39_INTERNAL_44a61617_4_k_cu_4e1c54f7_82664cuda3std6ranges3__45__cpo4swapE)
_ZN39_INTERNAL_44a61617_4_k_cu_4e1c54f7_82664cuda3std6ranges3__45__cpo4swapE:
	.zero		1
.L_11:


//--------------------- .nv.constant0._ZN7cutlass13device_kernelINS_4gemm6kernel13GemmUniversalIN4cute5tupleIJiiiiEEENS1_10collective13CollectiveMmaINS1_35MainloopSm100TmaUmmaWarpSpecializedILi20ELi2ELi4ENS5_IJNS4_1CILi2EEESB_NSA_ILi1EEEEEEEENS5_IJNSA_ILi64EEENSA_ILi256EEENSA_ILi32EEEEEENS_12float_e4m3_tENS5_IJlSC_lEEESJ_SK_NS4_8TiledMMAINS4_8MMA_AtomIJNS4_10MMA_TraitsINS4_19SM100_MMA_F8F6F4_SSEJSJ_SJ_fSF_SG_NS4_17integral_constantINS4_4UMMA5MajorELSR_0EEESS_NSP_INSQ_7ScaleInELST_0EEESU_EEEEEENS4_6LayoutINS5_IJSC_SC_SC_EEENS5_IJNSA_ILi0EEESZ_SZ_EEEEENS5_IJNS4_10UnderscoreES12_S12_EEEEENS4_23SM90_TMA_LOAD_MULTICASTENS4_14ComposedLayoutINS4_7SwizzleILi1ELi4ELi3EEENS4_18smem_ptr_flag_bitsILi8EEENSX_INS5_IJNSA_ILi8EEESH_EEENS5_IJSH_SC_EEEEEEEvNS4_8identityES15_S1F_vS1G_EENS_8epilogue10collective18CollectiveEpilogueINS1I_23Sm100TmaWarpSpecializedILi4ELi2ELi32ELb0ELb0EEEJSI_NS5_IJNSX_ISF_SC_EES1N_EEESJ_SK_SJ_SK_NS1I_6fusion15FusionCallbacksIS1M_NS1P_17LinearCombinationISJ_fSJ_fLNS_15FloatRoundStyleE2EEESI_S1O_JEEENS4_5SM1004TMEM4LOAD26SM100_TMEM_LOAD_16dp32b32xENS4_13SM90_TMA_LOADENS16_INS17_ILi2ELi4ELi3EEES1A_NSX_INS5_IJS1B_SF_EEENS5_IJSF_SC_EEEEEEENS4_39AutoVectorizingCopyWithAssumedAlignmentILi128EEENS4_14SM90_TMA_STOREES24_S26_S26_EEEvvEEEEvNT_6ParamsE --------------------------
	.section	.nv.constant0._ZN7cutlass13device_kernelINS_4gemm6kernel13GemmUniversalIN4cute5tupleIJiiiiEEENS1_10collective13CollectiveMmaINS1_35MainloopSm100TmaUmmaWarpSpecializedILi20ELi2ELi4ENS5_IJNS4_1CILi2EEESB_NSA_ILi1EEEEEEEENS5_IJNSA_ILi64EEENSA_ILi256EEENSA_ILi32EEEEEENS_12float_e4m3_tENS5_IJlSC_lEEESJ_SK_NS4_8TiledMMAINS4_8MMA_AtomIJNS4_10MMA_TraitsINS4_19SM100_MMA_F8F6F4_SSEJSJ_SJ_fSF_SG_NS4_17integral_constantINS4_4UMMA5MajorELSR_0EEESS_NSP_INSQ_7ScaleInELST_0EEESU_EEEEEENS4_6LayoutINS5_IJSC_SC_SC_EEENS5_IJNSA_ILi0EEESZ_SZ_EEEEENS5_IJNS4_10UnderscoreES12_S12_EEEEENS4_23SM90_TMA_LOAD_MULTICASTENS4_14ComposedLayoutINS4_7SwizzleILi1ELi4ELi3EEENS4_18smem_ptr_flag_bitsILi8EEENSX_INS5_IJNSA_ILi8EEESH_EEENS5_IJSH_SC_EEEEEEEvNS4_8identityES15_S1F_vS1G_EENS_8epilogue10collective18CollectiveEpilogueINS1I_23Sm100TmaWarpSpecializedILi4ELi2ELi32ELb0ELb0EEEJSI_NS5_IJNSX_ISF_SC_EES1N_EEESJ_SK_SJ_SK_NS1I_6fusion15FusionCallbacksIS1M_NS1P_17LinearCombinationISJ_fSJ_fLNS_15FloatRoundStyleE2EEESI_S1O_JEEENS4_5SM1004TMEM4LOAD26SM100_TMEM_LOAD_16dp32b32xENS4_13SM90_TMA_LOADENS16_INS17_ILi2ELi4ELi3EEES1A_NSX_INS5_IJS1B_SF_EEENS5_IJSF_SC_EEEEEEENS4_39AutoVectorizingCopyWithAssumedAlignmentILi128EEENS4_14SM90_TMA_STOREES24_S26_S26_EEEvvEEEEvNT_6ParamsE,"a",@progbits
	.sectionflags	@""
	.align	4
.nv.constant0._ZN7cutlass13device_kernelINS_4gemm6kernel13GemmUniversalIN4cute5tupleIJiiiiEEENS1_10collective13CollectiveMmaINS1_35MainloopSm100TmaUmmaWarpSpecializedILi20ELi2ELi4ENS5_IJNS4_1CILi2EEESB_NSA_ILi1EEEEEEEENS5_IJNSA_ILi64EEENSA_ILi256EEENSA_ILi32EEEEEENS_12float_e4m3_tENS5_IJlSC_lEEESJ_SK_NS4_8TiledMMAINS4_8MMA_AtomIJNS4_10MMA_TraitsINS4_19SM100_MMA_F8F6F4_SSEJSJ_SJ_fSF_SG_NS4_17integral_constantINS4_4UMMA5MajorELSR_0EEESS_NSP_INSQ_7ScaleInELST_0EEESU_EEEEEENS4_6LayoutINS5_IJSC_SC_SC_EEENS5_IJNSA_ILi0EEESZ_SZ_EEEEENS5_IJNS4_10UnderscoreES12_S12_EEEEENS4_23SM90_TMA_LOAD_MULTICASTENS4_14ComposedLayoutINS4_7SwizzleILi1ELi4ELi3EEENS4_18smem_ptr_flag_bitsILi8EEENSX_INS5_IJNSA_ILi8EEESH_EEENS5_IJSH_SC_EEEEEEEvNS4_8identityES15_S1F_vS1G_EENS_8epilogue10collective18CollectiveEpilogueINS1I_23Sm100TmaWarpSpecializedILi4ELi2ELi32ELb0ELb0EEEJSI_NS5_IJNSX_ISF_SC_EES1N_EEESJ_SK_SJ_SK_NS1I_6fusion15FusionCallbacksIS1M_NS1P_17LinearCombinationISJ_fSJ_fLNS_15FloatRoundStyleE2EEESI_S1O_JEEENS4_5SM1004TMEM4LOAD26SM100_TMEM_LOAD_16dp32b32xENS4_13SM90_TMA_LOADENS16_INS17_ILi2ELi4ELi3EEES1A_NSX_INS5_IJS1B_SF_EEENS5_IJSF_SC_EEEEEEENS4_39AutoVectorizingCopyWithAssumedAlignmentILi128EEENS4_14SM90_TMA_STOREES24_S26_S26_EEEvvEEEEvNT_6ParamsE:
	.zero		2944


//--------------------- SYMBOLS --------------------------

	.type		.nv.reservedSmem.offset0,@object
	.size		.nv.reservedSmem.offset0,0x4
	.type		.nv.reservedSmem.cap,@object
	.size		.nv.reservedSmem.cap,0x4
	.type		__assertfail,@function
